//
// Generated by NVIDIA NVVM Compiler
//
// Compiler Build ID: CL-36424714
// Cuda compilation tools, release 13.0, V13.0.88
// Based on NVVM 20.0.0
//

.version 9.0
.target sm_100
.address_size 64

	// .globl	_Z13low_registersPfi
.global .align 4 .b8 __cudart_i2opi_f[24] = {65, 144, 67, 60, 153, 149, 98, 219, 192, 221, 52, 245, 209, 87, 39, 252, 41, 21, 68, 78, 110, 131, 249, 162};

.visible .entry _Z13low_registersPfi(
	.param .u64 .ptr .align 1 _Z13low_registersPfi_param_0,
	.param .u32 _Z13low_registersPfi_param_1
)
{
	.reg .pred 	%p<2>;
	.reg .b32 	%r<6>;
	.reg .b32 	%f<3>;
	.reg .b64 	%rd<5>;

	ld.param.u64 	%rd1, [_Z13low_registersPfi_param_0];
	ld.param.u32 	%r2, [_Z13low_registersPfi_param_1];
	mov.u32 	%r3, %ctaid.x;
	mov.u32 	%r4, %ntid.x;
	mov.u32 	%r5, %tid.x;
	mad.lo.s32 	%r1, %r3, %r4, %r5;
	setp.ge.s32 	%p1, %r1, %r2;
	@%p1 bra 	$L__BB0_2;
	cvta.to.global.u64 	%rd2, %rd1;
	mul.wide.s32 	%rd3, %r1, 4;
	add.s64 	%rd4, %rd2, %rd3;
	ld.global.f32 	%f1, [%rd4];
	fma.rn.f32 	%f2, %f1, 0f40000000, 0f3F800000;
	st.global.f32 	[%rd4], %f2;
$L__BB0_2:
	ret;

}
	// .globl	_Z16medium_registersPfi
.visible .entry _Z16medium_registersPfi(
	.param .u64 .ptr .align 1 _Z16medium_registersPfi_param_0,
	.param .u32 _Z16medium_registersPfi_param_1
)
{
	.local .align 4 .b8 	__local_depot1[28];
	.reg .b64 	%SP;
	.reg .b64 	%SPL;
	.reg .pred 	%p<29>;
	.reg .b32 	%r<127>;
	.reg .b32 	%f<107>;
	.reg .b64 	%rd<61>;
	.reg .b64 	%fd<7>;

	mov.u64 	%SPL, __local_depot1;
	ld.param.u64 	%rd24, [_Z16medium_registersPfi_param_0];
	ld.param.u32 	%r42, [_Z16medium_registersPfi_param_1];
	add.u64 	%rd1, %SPL, 0;
	mov.u32 	%r43, %ctaid.x;
	mov.u32 	%r44, %ntid.x;
	mov.u32 	%r45, %tid.x;
	mad.lo.s32 	%r1, %r43, %r44, %r45;
	setp.ge.s32 	%p1, %r1, %r42;
	@%p1 bra 	$L__BB1_26;
	cvta.to.global.u64 	%rd26, %rd24;
	mul.wide.s32 	%rd27, %r1, 4;
	add.s64 	%rd2, %rd26, %rd27;
	ld.global.f32 	%f1, [%rd2];
	mul.f32 	%f15, %f1, 0f3F22F983;
	cvt.rni.s32.f32 	%r126, %f15;
	cvt.rn.f32.s32 	%f16, %r126;
	fma.rn.f32 	%f17, %f16, 0fBFC90FDA, %f1;
	fma.rn.f32 	%f18, %f16, 0fB3A22168, %f17;
	fma.rn.f32 	%f106, %f16, 0fA7C234C5, %f18;
	abs.f32 	%f3, %f1;
	setp.ltu.f32 	%p2, %f3, 0f47CE4780;
	mov.u32 	%r118, %r126;
	mov.f32 	%f104, %f106;
	@%p2 bra 	$L__BB1_9;
	setp.neu.f32 	%p3, %f3, 0f7F800000;
	@%p3 bra 	$L__BB1_4;
	mov.f32 	%f21, 0f00000000;
	mul.rn.f32 	%f104, %f1, %f21;
	mov.b32 	%r118, 0;
	bra.uni 	$L__BB1_9;
$L__BB1_4:
	mov.b32 	%r3, %f1;
	shl.b32 	%r47, %r3, 8;
	or.b32  	%r4, %r47, -2147483648;
	mov.b64 	%rd54, 0;
	mov.b32 	%r115, 0;
	mov.u64 	%rd52, __cudart_i2opi_f;
	mov.u64 	%rd53, %rd1;
$L__BB1_5:
	.pragma "nounroll";
	ld.global.nc.u32 	%r48, [%rd52];
	mad.wide.u32 	%rd30, %r48, %r4, %rd54;
	shr.u64 	%rd54, %rd30, 32;
	st.local.u32 	[%rd53], %rd30;
	add.s32 	%r115, %r115, 1;
	add.s64 	%rd53, %rd53, 4;
	add.s64 	%rd52, %rd52, 4;
	setp.ne.s32 	%p4, %r115, 6;
	@%p4 bra 	$L__BB1_5;
	shr.u32 	%r49, %r3, 23;
	st.local.u32 	[%rd1+24], %rd54;
	and.b32  	%r7, %r49, 31;
	and.b32  	%r50, %r49, 224;
	add.s32 	%r51, %r50, -128;
	shr.u32 	%r52, %r51, 5;
	mul.wide.u32 	%rd31, %r52, 4;
	sub.s64 	%rd9, %rd1, %rd31;
	ld.local.u32 	%r116, [%rd9+24];
	ld.local.u32 	%r117, [%rd9+20];
	setp.eq.s32 	%p5, %r7, 0;
	@%p5 bra 	$L__BB1_8;
	shf.l.wrap.b32 	%r116, %r117, %r116, %r7;
	ld.local.u32 	%r53, [%rd9+16];
	shf.l.wrap.b32 	%r117, %r53, %r117, %r7;
$L__BB1_8:
	shr.u32 	%r54, %r116, 30;
	shf.l.wrap.b32 	%r55, %r117, %r116, 2;
	shl.b32 	%r56, %r117, 2;
	shr.u32 	%r57, %r55, 31;
	add.s32 	%r58, %r57, %r54;
	neg.s32 	%r59, %r58;
	setp.lt.s32 	%p6, %r3, 0;
	selp.b32 	%r118, %r59, %r58, %p6;
	xor.b32  	%r60, %r55, %r3;
	shr.s32 	%r61, %r55, 31;
	xor.b32  	%r62, %r61, %r55;
	xor.b32  	%r63, %r61, %r56;
	cvt.u64.u32 	%rd32, %r62;
	shl.b64 	%rd33, %rd32, 32;
	cvt.u64.u32 	%rd34, %r63;
	or.b64  	%rd35, %rd33, %rd34;
	cvt.rn.f64.s64 	%fd1, %rd35;
	mul.f64 	%fd2, %fd1, 0d3BF921FB54442D19;
	cvt.rn.f32.f64 	%f19, %fd2;
	neg.f32 	%f20, %f19;
	setp.lt.s32 	%p7, %r60, 0;
	selp.f32 	%f104, %f20, %f19, %p7;
$L__BB1_9:
	setp.ltu.f32 	%p8, %f3, 0f47CE4780;
	mul.rn.f32 	%f22, %f104, %f104;
	and.b32  	%r65, %r118, 1;
	setp.eq.b32 	%p9, %r65, 1;
	selp.f32 	%f23, 0f3F800000, %f104, %p9;
	fma.rn.f32 	%f24, %f22, %f23, 0f00000000;
	fma.rn.f32 	%f25, %f22, 0f37CBAC00, 0fBAB607ED;
	selp.f32 	%f26, %f25, 0fB94D4153, %p9;
	selp.f32 	%f27, 0f3D2AAABB, 0f3C0885E4, %p9;
	fma.rn.f32 	%f28, %f26, %f22, %f27;
	selp.f32 	%f29, 0fBEFFFFFF, 0fBE2AAAA8, %p9;
	fma.rn.f32 	%f30, %f28, %f22, %f29;
	fma.rn.f32 	%f31, %f30, %f24, %f23;
	and.b32  	%r66, %r118, 2;
	setp.eq.s32 	%p10, %r66, 0;
	mov.f32 	%f32, 0f00000000;
	sub.f32 	%f33, %f32, %f31;
	selp.f32 	%f7, %f31, %f33, %p10;
	mov.u32 	%r122, %r126;
	mov.f32 	%f105, %f106;
	@%p8 bra 	$L__BB1_17;
	setp.neu.f32 	%p11, %f3, 0f7F800000;
	@%p11 bra 	$L__BB1_12;
	mov.f32 	%f36, 0f00000000;
	mul.rn.f32 	%f105, %f1, %f36;
	mov.b32 	%r122, 0;
	bra.uni 	$L__BB1_17;
$L__BB1_12:
	mov.b32 	%r16, %f1;
	shl.b32 	%r68, %r16, 8;
	or.b32  	%r17, %r68, -2147483648;
	mov.b64 	%rd57, 0;
	mov.b32 	%r119, 0;
	mov.u64 	%rd55, __cudart_i2opi_f;
	mov.u64 	%rd56, %rd1;
$L__BB1_13:
	.pragma "nounroll";
	ld.global.nc.u32 	%r69, [%rd55];
	mad.wide.u32 	%rd38, %r69, %r17, %rd57;
	shr.u64 	%rd57, %rd38, 32;
	st.local.u32 	[%rd56], %rd38;
	add.s32 	%r119, %r119, 1;
	add.s64 	%rd56, %rd56, 4;
	add.s64 	%rd55, %rd55, 4;
	setp.ne.s32 	%p12, %r119, 6;
	@%p12 bra 	$L__BB1_13;
	shr.u32 	%r70, %r16, 23;
	st.local.u32 	[%rd1+24], %rd57;
	and.b32  	%r20, %r70, 31;
	and.b32  	%r71, %r70, 224;
	add.s32 	%r72, %r71, -128;
	shr.u32 	%r73, %r72, 5;
	mul.wide.u32 	%rd39, %r73, 4;
	sub.s64 	%rd16, %rd1, %rd39;
	ld.local.u32 	%r120, [%rd16+24];
	ld.local.u32 	%r121, [%rd16+20];
	setp.eq.s32 	%p13, %r20, 0;
	@%p13 bra 	$L__BB1_16;
	shf.l.wrap.b32 	%r120, %r121, %r120, %r20;
	ld.local.u32 	%r74, [%rd16+16];
	shf.l.wrap.b32 	%r121, %r74, %r121, %r20;
$L__BB1_16:
	shr.u32 	%r75, %r120, 30;
	shf.l.wrap.b32 	%r76, %r121, %r120, 2;
	shl.b32 	%r77, %r121, 2;
	shr.u32 	%r78, %r76, 31;
	add.s32 	%r79, %r78, %r75;
	neg.s32 	%r80, %r79;
	setp.lt.s32 	%p14, %r16, 0;
	selp.b32 	%r122, %r80, %r79, %p14;
	xor.b32  	%r81, %r76, %r16;
	shr.s32 	%r82, %r76, 31;
	xor.b32  	%r83, %r82, %r76;
	xor.b32  	%r84, %r82, %r77;
	cvt.u64.u32 	%rd40, %r83;
	shl.b64 	%rd41, %rd40, 32;
	cvt.u64.u32 	%rd42, %r84;
	or.b64  	%rd43, %rd41, %rd42;
	cvt.rn.f64.s64 	%fd3, %rd43;
	mul.f64 	%fd4, %fd3, 0d3BF921FB54442D19;
	cvt.rn.f32.f64 	%f34, %fd4;
	neg.f32 	%f35, %f34;
	setp.lt.s32 	%p15, %r81, 0;
	selp.f32 	%f105, %f35, %f34, %p15;
$L__BB1_17:
	setp.ltu.f32 	%p16, %f3, 0f47CE4780;
	add.s32 	%r86, %r122, 1;
	mul.rn.f32 	%f37, %f105, %f105;
	and.b32  	%r87, %r122, 1;
	setp.eq.b32 	%p17, %r87, 1;
	selp.f32 	%f38, %f105, 0f3F800000, %p17;
	fma.rn.f32 	%f39, %f37, %f38, 0f00000000;
	fma.rn.f32 	%f40, %f37, 0f37CBAC00, 0fBAB607ED;
	selp.f32 	%f41, 0fB94D4153, %f40, %p17;
	selp.f32 	%f42, 0f3C0885E4, 0f3D2AAABB, %p17;
	fma.rn.f32 	%f43, %f41, %f37, %f42;
	selp.f32 	%f44, 0fBE2AAAA8, 0fBEFFFFFF, %p17;
	fma.rn.f32 	%f45, %f43, %f37, %f44;
	fma.rn.f32 	%f46, %f45, %f39, %f38;
	and.b32  	%r88, %r86, 2;
	setp.eq.s32 	%p18, %r88, 0;
	mov.f32 	%f47, 0f00000000;
	sub.f32 	%f48, %f47, %f46;
	selp.f32 	%f11, %f46, %f48, %p18;
	@%p16 bra 	$L__BB1_25;
	setp.neu.f32 	%p19, %f3, 0f7F800000;
	@%p19 bra 	$L__BB1_20;
	mov.f32 	%f51, 0f00000000;
	mul.rn.f32 	%f106, %f1, %f51;
	mov.b32 	%r126, 0;
	bra.uni 	$L__BB1_25;
$L__BB1_20:
	mov.b32 	%r29, %f1;
	shl.b32 	%r90, %r29, 8;
	or.b32  	%r30, %r90, -2147483648;
	mov.b64 	%rd60, 0;
	mov.b32 	%r123, 0;
	mov.u64 	%rd58, __cudart_i2opi_f;
	mov.u64 	%rd59, %rd1;
$L__BB1_21:
	.pragma "nounroll";
	ld.global.nc.u32 	%r91, [%rd58];
	mad.wide.u32 	%rd46, %r91, %r30, %rd60;
	shr.u64 	%rd60, %rd46, 32;
	st.local.u32 	[%rd59], %rd46;
	add.s32 	%r123, %r123, 1;
	add.s64 	%rd59, %rd59, 4;
	add.s64 	%rd58, %rd58, 4;
	setp.ne.s32 	%p20, %r123, 6;
	@%p20 bra 	$L__BB1_21;
	shr.u32 	%r92, %r29, 23;
	st.local.u32 	[%rd1+24], %rd60;
	and.b32  	%r33, %r92, 31;
	and.b32  	%r93, %r92, 224;
	add.s32 	%r94, %r93, -128;
	shr.u32 	%r95, %r94, 5;
	mul.wide.u32 	%rd47, %r95, 4;
	sub.s64 	%rd23, %rd1, %rd47;
	ld.local.u32 	%r124, [%rd23+24];
	ld.local.u32 	%r125, [%rd23+20];
	setp.eq.s32 	%p21, %r33, 0;
	@%p21 bra 	$L__BB1_24;
	shf.l.wrap.b32 	%r124, %r125, %r124, %r33;
	ld.local.u32 	%r96, [%rd23+16];
	shf.l.wrap.b32 	%r125, %r96, %r125, %r33;
$L__BB1_24:
	shr.u32 	%r97, %r124, 30;
	shf.l.wrap.b32 	%r98, %r125, %r124, 2;
	shl.b32 	%r99, %r125, 2;
	shr.u32 	%r100, %r98, 31;
	add.s32 	%r101, %r100, %r97;
	neg.s32 	%r102, %r101;
	setp.lt.s32 	%p22, %r29, 0;
	selp.b32 	%r126, %r102, %r101, %p22;
	xor.b32  	%r103, %r98, %r29;
	shr.s32 	%r104, %r98, 31;
	xor.b32  	%r105, %r104, %r98;
	xor.b32  	%r106, %r104, %r99;
	cvt.u64.u32 	%rd48, %r105;
	shl.b64 	%rd49, %rd48, 32;
	cvt.u64.u32 	%rd50, %r106;
	or.b64  	%rd51, %rd49, %rd50;
	cvt.rn.f64.s64 	%fd5, %rd51;
	mul.f64 	%fd6, %fd5, 0d3BF921FB54442D19;
	cvt.rn.f32.f64 	%f49, %fd6;
	neg.f32 	%f50, %f49;
	setp.lt.s32 	%p23, %r103, 0;
	selp.f32 	%f106, %f50, %f49, %p23;
$L__BB1_25:
	mul.f32 	%f52, %f106, %f106;
	fma.rn.f32 	%f53, %f52, 0f3C190000, 0f3B560000;
	fma.rn.f32 	%f54, %f53, %f52, 0f3CC70000;
	fma.rn.f32 	%f55, %f54, %f52, 0f3D5B0000;
	fma.rn.f32 	%f56, %f55, %f52, 0f3E089438;
	fma.rn.f32 	%f57, %f56, %f52, 0f3EAAAA88;
	mul.rn.f32 	%f58, %f52, %f106;
	fma.rn.f32 	%f59, %f57, %f58, %f106;
	abs.f32 	%f60, %f106;
	setp.eq.f32 	%p24, %f60, 0f3A00B43C;
	selp.f32 	%f61, %f106, %f59, %p24;
	and.b32  	%r108, %r126, 1;
	setp.eq.b32 	%p25, %r108, 1;
	neg.f32 	%f62, %f61;
	rcp.approx.ftz.f32 	%f63, %f62;
	selp.f32 	%f64, %f63, %f61, %p25;
	mul.f32 	%f65, %f1, 0f3C23D70A;
	fma.rn.f32 	%f66, %f65, 0f3BBB989D, 0f3F000000;
	cvt.sat.f32.f32 	%f67, %f66;
	mov.f32 	%f68, 0f4B400001;
	mov.f32 	%f69, 0f437C0000;
	fma.rm.f32 	%f70, %f67, %f69, %f68;
	add.f32 	%f71, %f70, 0fCB40007F;
	neg.f32 	%f72, %f71;
	fma.rn.f32 	%f73, %f65, 0f3FB8AA3B, %f72;
	fma.rn.f32 	%f74, %f65, 0f32A57060, %f73;
	mov.b32 	%r109, %f70;
	shl.b32 	%r110, %r109, 23;
	mov.b32 	%f75, %r110;
	ex2.approx.ftz.f32 	%f76, %f74;
	add.f32 	%f77, %f3, 0f3F800000;
	setp.lt.f32 	%p26, %f77, 0f00800000;
	mul.f32 	%f78, %f77, 0f4B000000;
	selp.f32 	%f79, %f78, %f77, %p26;
	selp.f32 	%f80, 0fC1B80000, 0f00000000, %p26;
	mov.b32 	%r111, %f79;
	add.s32 	%r112, %r111, -1059760811;
	and.b32  	%r113, %r112, -8388608;
	sub.s32 	%r114, %r111, %r113;
	mov.b32 	%f81, %r114;
	cvt.rn.f32.s32 	%f82, %r113;
	fma.rn.f32 	%f83, %f82, 0f34000000, %f80;
	add.f32 	%f84, %f81, 0fBF800000;
	fma.rn.f32 	%f85, %f84, 0fBE055027, 0f3E1039F6;
	fma.rn.f32 	%f86, %f85, %f84, 0fBDF8CDCC;
	fma.rn.f32 	%f87, %f86, %f84, 0f3E0F2955;
	fma.rn.f32 	%f88, %f87, %f84, 0fBE2AD8B9;
	fma.rn.f32 	%f89, %f88, %f84, 0f3E4CED0B;
	fma.rn.f32 	%f90, %f89, %f84, 0fBE7FFF22;
	fma.rn.f32 	%f91, %f90, %f84, 0f3EAAAA78;
	fma.rn.f32 	%f92, %f91, %f84, 0fBF000000;
	mul.f32 	%f93, %f84, %f92;
	fma.rn.f32 	%f94, %f93, %f84, %f84;
	fma.rn.f32 	%f95, %f83, 0f3F317218, %f94;
	setp.gt.u32 	%p27, %r111, 2139095039;
	fma.rn.f32 	%f96, %f79, 0f7F800000, 0f7F800000;
	selp.f32 	%f97, %f96, %f95, %p27;
	setp.eq.f32 	%p28, %f79, 0f00000000;
	selp.f32 	%f98, 0fFF800000, %f97, %p28;
	add.f32 	%f99, %f1, %f7;
	add.f32 	%f100, %f99, %f11;
	add.f32 	%f101, %f100, %f64;
	fma.rn.f32 	%f102, %f76, %f75, %f101;
	add.f32 	%f103, %f98, %f102;
	st.global.f32 	[%rd2], %f103;
$L__BB1_26:
	ret;

}
	// .globl	_Z14high_registersPfi
.visible .entry _Z14high_registersPfi(
	.param .u64 .ptr .align 1 _Z14high_registersPfi_param_0,
	.param .u32 _Z14high_registersPfi_param_1
)
{
	.local .align 4 .b8 	__local_depot2[28];
	.reg .b64 	%SP;
	.reg .b64 	%SPL;
	.reg .pred 	%p<63>;
	.reg .b32 	%r<257>;
	.reg .b32 	%f<285>;
	.reg .b64 	%rd<115>;
	.reg .b64 	%fd<13>;

	mov.u64 	%SPL, __local_depot2;
	ld.param.u64 	%rd45, [_Z14high_registersPfi_param_0];
	ld.param.u32 	%r86, [_Z14high_registersPfi_param_1];
	add.u64 	%rd1, %SPL, 0;
	mov.u32 	%r87, %ctaid.x;
	mov.u32 	%r88, %ntid.x;
	mov.u32 	%r89, %tid.x;
	mad.lo.s32 	%r1, %r87, %r88, %r89;
	setp.ge.s32 	%p1, %r1, %r86;
	@%p1 bra 	$L__BB2_57;
	cvta.to.global.u64 	%rd47, %rd45;
	mul.wide.s32 	%rd48, %r1, 4;
	add.s64 	%rd2, %rd47, %rd48;
	ld.global.f32 	%f1, [%rd2];
	add.f32 	%f2, %f1, %f1;
	add.f32 	%f3, %f2, 0f3F800000;
	mul.f32 	%f51, %f1, 0f3F22F983;
	cvt.rni.s32.f32 	%r236, %f51;
	cvt.rn.f32.s32 	%f52, %r236;
	fma.rn.f32 	%f53, %f52, 0fBFC90FDA, %f1;
	fma.rn.f32 	%f54, %f52, 0fB3A22168, %f53;
	fma.rn.f32 	%f278, %f52, 0fA7C234C5, %f54;
	abs.f32 	%f5, %f1;
	setp.ltu.f32 	%p2, %f5, 0f47CE4780;
	@%p2 bra 	$L__BB2_9;
	setp.neu.f32 	%p3, %f5, 0f7F800000;
	@%p3 bra 	$L__BB2_4;
	mov.f32 	%f57, 0f00000000;
	mul.rn.f32 	%f278, %f1, %f57;
	mov.b32 	%r236, 0;
	bra.uni 	$L__BB2_9;
$L__BB2_4:
	mov.b32 	%r3, %f1;
	shl.b32 	%r91, %r3, 8;
	or.b32  	%r4, %r91, -2147483648;
	mov.b64 	%rd99, 0;
	mov.b32 	%r233, 0;
	mov.u64 	%rd97, __cudart_i2opi_f;
	mov.u64 	%rd98, %rd1;
$L__BB2_5:
	.pragma "nounroll";
	ld.global.nc.u32 	%r92, [%rd97];
	mad.wide.u32 	%rd51, %r92, %r4, %rd99;
	shr.u64 	%rd99, %rd51, 32;
	st.local.u32 	[%rd98], %rd51;
	add.s32 	%r233, %r233, 1;
	add.s64 	%rd98, %rd98, 4;
	add.s64 	%rd97, %rd97, 4;
	setp.ne.s32 	%p4, %r233, 6;
	@%p4 bra 	$L__BB2_5;
	shr.u32 	%r93, %r3, 23;
	st.local.u32 	[%rd1+24], %rd99;
	and.b32  	%r7, %r93, 31;
	and.b32  	%r94, %r93, 224;
	add.s32 	%r95, %r94, -128;
	shr.u32 	%r96, %r95, 5;
	mul.wide.u32 	%rd52, %r96, 4;
	sub.s64 	%rd9, %rd1, %rd52;
	ld.local.u32 	%r234, [%rd9+24];
	ld.local.u32 	%r235, [%rd9+20];
	setp.eq.s32 	%p5, %r7, 0;
	@%p5 bra 	$L__BB2_8;
	shf.l.wrap.b32 	%r234, %r235, %r234, %r7;
	ld.local.u32 	%r97, [%rd9+16];
	shf.l.wrap.b32 	%r235, %r97, %r235, %r7;
$L__BB2_8:
	shr.u32 	%r98, %r234, 30;
	shf.l.wrap.b32 	%r99, %r235, %r234, 2;
	shl.b32 	%r100, %r235, 2;
	shr.u32 	%r101, %r99, 31;
	add.s32 	%r102, %r101, %r98;
	neg.s32 	%r103, %r102;
	setp.lt.s32 	%p6, %r3, 0;
	selp.b32 	%r236, %r103, %r102, %p6;
	xor.b32  	%r104, %r99, %r3;
	shr.s32 	%r105, %r99, 31;
	xor.b32  	%r106, %r105, %r99;
	xor.b32  	%r107, %r105, %r100;
	cvt.u64.u32 	%rd53, %r106;
	shl.b64 	%rd54, %rd53, 32;
	cvt.u64.u32 	%rd55, %r107;
	or.b64  	%rd56, %rd54, %rd55;
	cvt.rn.f64.s64 	%fd1, %rd56;
	mul.f64 	%fd2, %fd1, 0d3BF921FB54442D19;
	cvt.rn.f32.f64 	%f55, %fd2;
	neg.f32 	%f56, %f55;
	setp.lt.s32 	%p7, %r104, 0;
	selp.f32 	%f278, %f56, %f55, %p7;
$L__BB2_9:
	mul.rn.f32 	%f58, %f278, %f278;
	and.b32  	%r109, %r236, 1;
	setp.eq.b32 	%p8, %r109, 1;
	selp.f32 	%f59, 0f3F800000, %f278, %p8;
	fma.rn.f32 	%f60, %f58, %f59, 0f00000000;
	fma.rn.f32 	%f61, %f58, 0f37CBAC00, 0fBAB607ED;
	selp.f32 	%f62, %f61, 0fB94D4153, %p8;
	selp.f32 	%f63, 0f3D2AAABB, 0f3C0885E4, %p8;
	fma.rn.f32 	%f64, %f62, %f58, %f63;
	selp.f32 	%f65, 0fBEFFFFFF, 0fBE2AAAA8, %p8;
	fma.rn.f32 	%f66, %f64, %f58, %f65;
	fma.rn.f32 	%f67, %f66, %f60, %f59;
	and.b32  	%r110, %r236, 2;
	setp.eq.s32 	%p9, %r110, 0;
	mov.f32 	%f68, 0f00000000;
	sub.f32 	%f69, %f68, %f67;
	selp.f32 	%f9, %f67, %f69, %p9;
	mul.f32 	%f70, %f2, 0f3F22F983;
	cvt.rni.s32.f32 	%r240, %f70;
	cvt.rn.f32.s32 	%f71, %r240;
	fma.rn.f32 	%f72, %f71, 0fBFC90FDA, %f2;
	fma.rn.f32 	%f73, %f71, 0fB3A22168, %f72;
	fma.rn.f32 	%f279, %f71, 0fA7C234C5, %f73;
	abs.f32 	%f11, %f2;
	setp.ltu.f32 	%p10, %f11, 0f47CE4780;
	@%p10 bra 	$L__BB2_17;
	setp.neu.f32 	%p11, %f11, 0f7F800000;
	@%p11 bra 	$L__BB2_12;
	mov.f32 	%f76, 0f00000000;
	mul.rn.f32 	%f279, %f2, %f76;
	mov.b32 	%r240, 0;
	bra.uni 	$L__BB2_17;
$L__BB2_12:
	mov.b32 	%r17, %f2;
	shl.b32 	%r112, %r17, 8;
	or.b32  	%r18, %r112, -2147483648;
	mov.b64 	%rd102, 0;
	mov.b32 	%r237, 0;
	mov.u64 	%rd100, __cudart_i2opi_f;
	mov.u64 	%rd101, %rd1;
$L__BB2_13:
	.pragma "nounroll";
	ld.global.nc.u32 	%r113, [%rd100];
	mad.wide.u32 	%rd59, %r113, %r18, %rd102;
	shr.u64 	%rd102, %rd59, 32;
	st.local.u32 	[%rd101], %rd59;
	add.s32 	%r237, %r237, 1;
	add.s64 	%rd101, %rd101, 4;
	add.s64 	%rd100, %rd100, 4;
	setp.ne.s32 	%p12, %r237, 6;
	@%p12 bra 	$L__BB2_13;
	shr.u32 	%r114, %r17, 23;
	st.local.u32 	[%rd1+24], %rd102;
	and.b32  	%r21, %r114, 31;
	and.b32  	%r115, %r114, 224;
	add.s32 	%r116, %r115, -128;
	shr.u32 	%r117, %r116, 5;
	mul.wide.u32 	%rd60, %r117, 4;
	sub.s64 	%rd16, %rd1, %rd60;
	ld.local.u32 	%r238, [%rd16+24];
	ld.local.u32 	%r239, [%rd16+20];
	setp.eq.s32 	%p13, %r21, 0;
	@%p13 bra 	$L__BB2_16;
	shf.l.wrap.b32 	%r238, %r239, %r238, %r21;
	ld.local.u32 	%r118, [%rd16+16];
	shf.l.wrap.b32 	%r239, %r118, %r239, %r21;
$L__BB2_16:
	shr.u32 	%r119, %r238, 30;
	shf.l.wrap.b32 	%r120, %r239, %r238, 2;
	shl.b32 	%r121, %r239, 2;
	shr.u32 	%r122, %r120, 31;
	add.s32 	%r123, %r122, %r119;
	neg.s32 	%r124, %r123;
	setp.lt.s32 	%p14, %r17, 0;
	selp.b32 	%r240, %r124, %r123, %p14;
	xor.b32  	%r125, %r120, %r17;
	shr.s32 	%r126, %r120, 31;
	xor.b32  	%r127, %r126, %r120;
	xor.b32  	%r128, %r126, %r121;
	cvt.u64.u32 	%rd61, %r127;
	shl.b64 	%rd62, %rd61, 32;
	cvt.u64.u32 	%rd63, %r128;
	or.b64  	%rd64, %rd62, %rd63;
	cvt.rn.f64.s64 	%fd3, %rd64;
	mul.f64 	%fd4, %fd3, 0d3BF921FB54442D19;
	cvt.rn.f32.f64 	%f74, %fd4;
	neg.f32 	%f75, %f74;
	setp.lt.s32 	%p15, %r125, 0;
	selp.f32 	%f279, %f75, %f74, %p15;
$L__BB2_17:
	add.s32 	%r130, %r240, 1;
	mul.rn.f32 	%f77, %f279, %f279;
	and.b32  	%r131, %r240, 1;
	setp.eq.b32 	%p16, %r131, 1;
	selp.f32 	%f78, %f279, 0f3F800000, %p16;
	fma.rn.f32 	%f79, %f77, %f78, 0f00000000;
	fma.rn.f32 	%f80, %f77, 0f37CBAC00, 0fBAB607ED;
	selp.f32 	%f81, 0fB94D4153, %f80, %p16;
	selp.f32 	%f82, 0f3C0885E4, 0f3D2AAABB, %p16;
	fma.rn.f32 	%f83, %f81, %f77, %f82;
	selp.f32 	%f84, 0fBE2AAAA8, 0fBEFFFFFF, %p16;
	fma.rn.f32 	%f85, %f83, %f77, %f84;
	fma.rn.f32 	%f86, %f85, %f79, %f78;
	and.b32  	%r132, %r130, 2;
	setp.eq.s32 	%p17, %r132, 0;
	mov.f32 	%f87, 0f00000000;
	sub.f32 	%f88, %f87, %f86;
	selp.f32 	%f15, %f86, %f88, %p17;
	mul.f32 	%f89, %f3, 0f3F22F983;
	cvt.rni.s32.f32 	%r244, %f89;
	cvt.rn.f32.s32 	%f90, %r244;
	fma.rn.f32 	%f91, %f90, 0fBFC90FDA, %f3;
	fma.rn.f32 	%f92, %f90, 0fB3A22168, %f91;
	fma.rn.f32 	%f280, %f90, 0fA7C234C5, %f92;
	abs.f32 	%f17, %f3;
	setp.ltu.f32 	%p18, %f17, 0f47CE4780;
	@%p18 bra 	$L__BB2_25;
	setp.neu.f32 	%p19, %f17, 0f7F800000;
	@%p19 bra 	$L__BB2_20;
	mov.f32 	%f95, 0f00000000;
	mul.rn.f32 	%f280, %f3, %f95;
	mov.b32 	%r244, 0;
	bra.uni 	$L__BB2_25;
$L__BB2_20:
	mov.b32 	%r31, %f3;
	shl.b32 	%r134, %r31, 8;
	or.b32  	%r32, %r134, -2147483648;
	mov.b64 	%rd105, 0;
	mov.b32 	%r241, 0;
	mov.u64 	%rd103, __cudart_i2opi_f;
	mov.u64 	%rd104, %rd1;
$L__BB2_21:
	.pragma "nounroll";
	ld.global.nc.u32 	%r135, [%rd103];
	mad.wide.u32 	%rd67, %r135, %r32, %rd105;
	shr.u64 	%rd105, %rd67, 32;
	st.local.u32 	[%rd104], %rd67;
	add.s32 	%r241, %r241, 1;
	add.s64 	%rd104, %rd104, 4;
	add.s64 	%rd103, %rd103, 4;
	setp.ne.s32 	%p20, %r241, 6;
	@%p20 bra 	$L__BB2_21;
	shr.u32 	%r136, %r31, 23;
	st.local.u32 	[%rd1+24], %rd105;
	and.b32  	%r35, %r136, 31;
	and.b32  	%r137, %r136, 224;
	add.s32 	%r138, %r137, -128;
	shr.u32 	%r139, %r138, 5;
	mul.wide.u32 	%rd68, %r139, 4;
	sub.s64 	%rd23, %rd1, %rd68;
	ld.local.u32 	%r242, [%rd23+24];
	ld.local.u32 	%r243, [%rd23+20];
	setp.eq.s32 	%p21, %r35, 0;
	@%p21 bra 	$L__BB2_24;
	shf.l.wrap.b32 	%r242, %r243, %r242, %r35;
	ld.local.u32 	%r140, [%rd23+16];
	shf.l.wrap.b32 	%r243, %r140, %r243, %r35;
$L__BB2_24:
	shr.u32 	%r141, %r242, 30;
	shf.l.wrap.b32 	%r142, %r243, %r242, 2;
	shl.b32 	%r143, %r243, 2;
	shr.u32 	%r144, %r142, 31;
	add.s32 	%r145, %r144, %r141;
	neg.s32 	%r146, %r145;
	setp.lt.s32 	%p22, %r31, 0;
	selp.b32 	%r244, %r146, %r145, %p22;
	xor.b32  	%r147, %r142, %r31;
	shr.s32 	%r148, %r142, 31;
	xor.b32  	%r149, %r148, %r142;
	xor.b32  	%r150, %r148, %r143;
	cvt.u64.u32 	%rd69, %r149;
	shl.b64 	%rd70, %rd69, 32;
	cvt.u64.u32 	%rd71, %r150;
	or.b64  	%rd72, %rd70, %rd71;
	cvt.rn.f64.s64 	%fd5, %rd72;
	mul.f64 	%fd6, %fd5, 0d3BF921FB54442D19;
	cvt.rn.f32.f64 	%f93, %fd6;
	neg.f32 	%f94, %f93;
	setp.lt.s32 	%p23, %r147, 0;
	selp.f32 	%f280, %f94, %f93, %p23;
$L__BB2_25:
	mul.f32 	%f97, %f280, %f280;
	fma.rn.f32 	%f98, %f97, 0f3C190000, 0f3B560000;
	fma.rn.f32 	%f99, %f98, %f97, 0f3CC70000;
	fma.rn.f32 	%f100, %f99, %f97, 0f3D5B0000;
	fma.rn.f32 	%f101, %f100, %f97, 0f3E089438;
	fma.rn.f32 	%f102, %f101, %f97, 0f3EAAAA88;
	mul.rn.f32 	%f103, %f97, %f280;
	fma.rn.f32 	%f104, %f102, %f103, %f280;
	abs.f32 	%f105, %f280;
	setp.eq.f32 	%p24, %f105, 0f3A00B43C;
	selp.f32 	%f106, %f280, %f104, %p24;
	and.b32  	%r152, %r244, 1;
	setp.eq.b32 	%p25, %r152, 1;
	neg.f32 	%f107, %f106;
	rcp.approx.ftz.f32 	%f108, %f107;
	selp.f32 	%f21, %f108, %f106, %p25;
	mul.f32 	%f109, %f9, 0f3C23D70A;
	fma.rn.f32 	%f110, %f109, 0f3BBB989D, 0f3F000000;
	cvt.sat.f32.f32 	%f111, %f110;
	mov.f32 	%f112, 0f4B400001;
	mov.f32 	%f113, 0f437C0000;
	fma.rm.f32 	%f114, %f111, %f113, %f112;
	add.f32 	%f115, %f114, 0fCB40007F;
	neg.f32 	%f116, %f115;
	fma.rn.f32 	%f117, %f109, 0f3FB8AA3B, %f116;
	fma.rn.f32 	%f118, %f109, 0f32A57060, %f117;
	mov.b32 	%r153, %f114;
	shl.b32 	%r154, %r153, 23;
	mov.b32 	%f119, %r154;
	ex2.approx.ftz.f32 	%f120, %f118;
	mul.f32 	%f22, %f120, %f119;
	abs.f32 	%f121, %f15;
	add.f32 	%f122, %f121, 0f3F800000;
	setp.lt.f32 	%p26, %f122, 0f00800000;
	mul.f32 	%f123, %f122, 0f4B000000;
	selp.f32 	%f124, %f123, %f122, %p26;
	selp.f32 	%f125, 0fC1B80000, 0f00000000, %p26;
	mov.b32 	%r155, %f124;
	add.s32 	%r156, %r155, -1059760811;
	and.b32  	%r157, %r156, -8388608;
	sub.s32 	%r158, %r155, %r157;
	mov.b32 	%f126, %r158;
	cvt.rn.f32.s32 	%f127, %r157;
	fma.rn.f32 	%f128, %f127, 0f34000000, %f125;
	add.f32 	%f129, %f126, 0fBF800000;
	fma.rn.f32 	%f130, %f129, 0fBE055027, 0f3E1039F6;
	fma.rn.f32 	%f131, %f130, %f129, 0fBDF8CDCC;
	fma.rn.f32 	%f132, %f131, %f129, 0f3E0F2955;
	fma.rn.f32 	%f133, %f132, %f129, 0fBE2AD8B9;
	fma.rn.f32 	%f134, %f133, %f129, 0f3E4CED0B;
	fma.rn.f32 	%f135, %f134, %f129, 0fBE7FFF22;
	fma.rn.f32 	%f136, %f135, %f129, 0f3EAAAA78;
	fma.rn.f32 	%f137, %f136, %f129, 0fBF000000;
	mul.f32 	%f138, %f129, %f137;
	fma.rn.f32 	%f139, %f138, %f129, %f129;
	fma.rn.f32 	%f140, %f128, 0f3F317218, %f139;
	setp.gt.u32 	%p27, %r155, 2139095039;
	fma.rn.f32 	%f141, %f124, 0f7F800000, 0f7F800000;
	selp.f32 	%f142, %f141, %f140, %p27;
	setp.eq.f32 	%p28, %f124, 0f00000000;
	selp.f32 	%f23, 0fFF800000, %f142, %p28;
	abs.f32 	%f143, %f21;
	add.f32 	%f144, %f143, 0f3F800000;
	sqrt.rn.f32 	%f24, %f144;
	abs.f32 	%f25, %f22;
	abs.f32 	%f26, %f25;
	setp.eq.f32 	%p29, %f25, 0f3F800000;
	mov.f32 	%f281, 0f3F800000;
	@%p29 bra 	$L__BB2_32;
	setp.num.f32 	%p30, %f26, %f26;
	@%p30 bra 	$L__BB2_28;
	mov.f32 	%f201, 0f3F000000;
	add.rn.f32 	%f281, %f25, %f201;
	bra.uni 	$L__BB2_32;
$L__BB2_28:
	setp.neu.f32 	%p31, %f25, 0f00000000;
	setp.neu.f32 	%p32, %f26, 0f7F800000;
	and.pred  	%p33, %p31, %p32;
	@%p33 bra 	$L__BB2_30;
	add.f32 	%f200, %f25, %f25;
	mov.b32 	%r168, %f200;
	and.b32  	%r169, %r168, 2147483647;
	mov.b32 	%f281, %r169;
	bra.uni 	$L__BB2_32;
$L__BB2_30:
	setp.lt.f32 	%p34, %f26, 0f00800000;
	mul.f32 	%f145, %f26, 0f4B800000;
	selp.f32 	%f146, %f145, %f26, %p34;
	mov.b32 	%r159, %f146;
	add.s32 	%r160, %r159, -1060439283;
	and.b32  	%r161, %r160, -8388608;
	sub.s32 	%r162, %r159, %r161;
	mov.b32 	%f147, %r162;
	cvt.rn.f32.s32 	%f148, %r161;
	selp.f32 	%f149, 0fC1C00000, 0f00000000, %p34;
	fma.rn.f32 	%f150, %f148, 0f34000000, %f149;
	add.f32 	%f151, %f147, 0fBF800000;
	add.f32 	%f152, %f147, 0f3F800000;
	rcp.approx.ftz.f32 	%f153, %f152;
	add.f32 	%f154, %f151, %f151;
	mul.f32 	%f155, %f154, %f153;
	mul.f32 	%f156, %f155, %f155;
	neg.f32 	%f157, %f155;
	sub.f32 	%f158, %f151, %f155;
	add.f32 	%f159, %f158, %f158;
	fma.rn.f32 	%f160, %f157, %f151, %f159;
	mul.rn.f32 	%f161, %f153, %f160;
	fma.rn.f32 	%f162, %f156, 0f3A2C32E4, 0f3B52E7DB;
	fma.rn.f32 	%f163, %f162, %f156, 0f3C93BB73;
	fma.rn.f32 	%f164, %f163, %f156, 0f3DF6384F;
	mul.rn.f32 	%f165, %f164, %f156;
	fma.rn.f32 	%f166, %f155, 0f3FB8AA3B, %f150;
	mul.f32 	%f167, %f165, 0f40400000;
	sub.f32 	%f168, %f150, %f166;
	fma.rn.f32 	%f169, %f155, 0f3FB8AA3B, %f168;
	fma.rn.f32 	%f170, %f161, 0f3FB8AA3B, %f169;
	fma.rn.f32 	%f171, %f155, 0f32A55E34, %f170;
	fma.rn.f32 	%f172, %f167, %f161, %f171;
	fma.rn.f32 	%f173, %f165, %f155, %f172;
	add.rn.f32 	%f174, %f166, %f173;
	mov.f32 	%f175, 0f3F000000;
	mul.rn.f32 	%f176, %f174, %f175;
	cvt.rni.f32.f32 	%f177, %f176;
	sub.f32 	%f178, %f176, %f177;
	neg.f32 	%f179, %f176;
	fma.rn.f32 	%f180, %f174, 0f3F000000, %f179;
	neg.f32 	%f181, %f166;
	add.rn.f32 	%f182, %f174, %f181;
	neg.f32 	%f183, %f182;
	add.rn.f32 	%f184, %f173, %f183;
	fma.rn.f32 	%f185, %f184, 0f3F000000, %f180;
	add.f32 	%f186, %f178, %f185;
	setp.gt.f32 	%p35, %f177, 0f00000000;
	selp.b32 	%r163, 0, -2097152000, %p35;
	setp.geu.f32 	%p36, %f25, 0f00000000;
	setp.lt.f32 	%p37, %f176, 0f00000000;
	selp.f32 	%f187, 0f00000000, 0f7F800000, %p37;
	abs.f32 	%f188, %f176;
	setp.gt.f32 	%p38, %f188, 0f43180000;
	cvt.rzi.s32.f32 	%r164, %f177;
	shl.b32 	%r165, %r164, 23;
	sub.s32 	%r166, %r165, %r163;
	mov.b32 	%f189, %r166;
	add.s32 	%r167, %r163, 2130706432;
	mov.b32 	%f190, %r167;
	fma.rn.f32 	%f191, %f186, 0f391FCB8E, 0f3AAF85ED;
	fma.rn.f32 	%f192, %f191, %f186, 0f3C1D9856;
	fma.rn.f32 	%f193, %f192, %f186, 0f3D6357BB;
	fma.rn.f32 	%f194, %f193, %f186, 0f3E75FDEC;
	fma.rn.f32 	%f195, %f194, %f186, 0f3F317218;
	fma.rn.f32 	%f196, %f195, %f186, 0f3F800000;
	mul.f32 	%f197, %f196, %f190;
	mul.f32 	%f198, %f197, %f189;
	selp.f32 	%f281, %f187, %f198, %p38;
	@%p36 bra 	$L__BB2_32;
	mov.f32 	%f281, 0f7FFFFFFF;
$L__BB2_32:
	add.f32 	%f202, %f1, %f2;
	add.f32 	%f203, %f202, %f3;
	add.f32 	%f31, %f203, %f9;
	add.f32 	%f204, %f15, %f21;
	add.f32 	%f205, %f22, %f204;
	add.f32 	%f32, %f23, %f205;
	add.f32 	%f206, %f24, %f281;
	add.f32 	%f207, %f31, %f206;
	add.f32 	%f33, %f32, %f207;
	mul.f32 	%f208, %f33, 0f3F22F983;
	cvt.rni.s32.f32 	%r248, %f208;
	cvt.rn.f32.s32 	%f209, %r248;
	fma.rn.f32 	%f210, %f209, 0fBFC90FDA, %f33;
	fma.rn.f32 	%f211, %f209, 0fB3A22168, %f210;
	fma.rn.f32 	%f282, %f209, 0fA7C234C5, %f211;
	abs.f32 	%f35, %f33;
	setp.ltu.f32 	%p39, %f35, 0f47CE4780;
	@%p39 bra 	$L__BB2_40;
	setp.neu.f32 	%p40, %f35, 0f7F800000;
	@%p40 bra 	$L__BB2_35;
	mov.f32 	%f214, 0f00000000;
	mul.rn.f32 	%f282, %f33, %f214;
	mov.b32 	%r248, 0;
	bra.uni 	$L__BB2_40;
$L__BB2_35:
	mov.b32 	%r45, %f33;
	shl.b32 	%r171, %r45, 8;
	or.b32  	%r46, %r171, -2147483648;
	mov.b64 	%rd108, 0;
	mov.b32 	%r245, 0;
	mov.u64 	%rd106, __cudart_i2opi_f;
	mov.u64 	%rd107, %rd1;
$L__BB2_36:
	.pragma "nounroll";
	ld.global.nc.u32 	%r172, [%rd106];
	mad.wide.u32 	%rd75, %r172, %r46, %rd108;
	shr.u64 	%rd108, %rd75, 32;
	st.local.u32 	[%rd107], %rd75;
	add.s32 	%r245, %r245, 1;
	add.s64 	%rd107, %rd107, 4;
	add.s64 	%rd106, %rd106, 4;
	setp.ne.s32 	%p41, %r245, 6;
	@%p41 bra 	$L__BB2_36;
	shr.u32 	%r173, %r45, 23;
	st.local.u32 	[%rd1+24], %rd108;
	and.b32  	%r49, %r173, 31;
	and.b32  	%r174, %r173, 224;
	add.s32 	%r175, %r174, -128;
	shr.u32 	%r176, %r175, 5;
	mul.wide.u32 	%rd76, %r176, 4;
	sub.s64 	%rd30, %rd1, %rd76;
	ld.local.u32 	%r246, [%rd30+24];
	ld.local.u32 	%r247, [%rd30+20];
	setp.eq.s32 	%p42, %r49, 0;
	@%p42 bra 	$L__BB2_39;
	shf.l.wrap.b32 	%r246, %r247, %r246, %r49;
	ld.local.u32 	%r177, [%rd30+16];
	shf.l.wrap.b32 	%r247, %r177, %r247, %r49;
$L__BB2_39:
	shr.u32 	%r178, %r246, 30;
	shf.l.wrap.b32 	%r179, %r247, %r246, 2;
	shl.b32 	%r180, %r247, 2;
	shr.u32 	%r181, %r179, 31;
	add.s32 	%r182, %r181, %r178;
	neg.s32 	%r183, %r182;
	setp.lt.s32 	%p43, %r45, 0;
	selp.b32 	%r248, %r183, %r182, %p43;
	xor.b32  	%r184, %r179, %r45;
	shr.s32 	%r185, %r179, 31;
	xor.b32  	%r186, %r185, %r179;
	xor.b32  	%r187, %r185, %r180;
	cvt.u64.u32 	%rd77, %r186;
	shl.b64 	%rd78, %rd77, 32;
	cvt.u64.u32 	%rd79, %r187;
	or.b64  	%rd80, %rd78, %rd79;
	cvt.rn.f64.s64 	%fd7, %rd80;
	mul.f64 	%fd8, %fd7, 0d3BF921FB54442D19;
	cvt.rn.f32.f64 	%f212, %fd8;
	neg.f32 	%f213, %f212;
	setp.lt.s32 	%p44, %r184, 0;
	selp.f32 	%f282, %f213, %f212, %p44;
$L__BB2_40:
	mul.rn.f32 	%f215, %f282, %f282;
	and.b32  	%r189, %r248, 1;
	setp.eq.b32 	%p45, %r189, 1;
	selp.f32 	%f216, 0f3F800000, %f282, %p45;
	fma.rn.f32 	%f217, %f215, %f216, 0f00000000;
	fma.rn.f32 	%f218, %f215, 0f37CBAC00, 0fBAB607ED;
	selp.f32 	%f219, %f218, 0fB94D4153, %p45;
	selp.f32 	%f220, 0f3D2AAABB, 0f3C0885E4, %p45;
	fma.rn.f32 	%f221, %f219, %f215, %f220;
	selp.f32 	%f222, 0fBEFFFFFF, 0fBE2AAAA8, %p45;
	fma.rn.f32 	%f223, %f221, %f215, %f222;
	fma.rn.f32 	%f224, %f223, %f217, %f216;
	and.b32  	%r190, %r248, 2;
	setp.eq.s32 	%p46, %r190, 0;
	mov.f32 	%f225, 0f00000000;
	sub.f32 	%f226, %f225, %f224;
	selp.f32 	%f39, %f224, %f226, %p46;
	mul.f32 	%f227, %f39, 0f3F22F983;
	cvt.rni.s32.f32 	%r252, %f227;
	cvt.rn.f32.s32 	%f228, %r252;
	fma.rn.f32 	%f229, %f228, 0fBFC90FDA, %f39;
	fma.rn.f32 	%f230, %f228, 0fB3A22168, %f229;
	fma.rn.f32 	%f283, %f228, 0fA7C234C5, %f230;
	abs.f32 	%f41, %f39;
	setp.ltu.f32 	%p47, %f41, 0f47CE4780;
	@%p47 bra 	$L__BB2_48;
	setp.neu.f32 	%p48, %f41, 0f7F800000;
	@%p48 bra 	$L__BB2_43;
	mov.f32 	%f233, 0f00000000;
	mul.rn.f32 	%f283, %f39, %f233;
	mov.b32 	%r252, 0;
	bra.uni 	$L__BB2_48;
$L__BB2_43:
	mov.b32 	%r59, %f39;
	shl.b32 	%r192, %r59, 8;
	or.b32  	%r60, %r192, -2147483648;
	mov.b64 	%rd111, 0;
	mov.b32 	%r249, 0;
	mov.u64 	%rd109, __cudart_i2opi_f;
	mov.u64 	%rd110, %rd1;
$L__BB2_44:
	.pragma "nounroll";
	ld.global.nc.u32 	%r193, [%rd109];
	mad.wide.u32 	%rd83, %r193, %r60, %rd111;
	shr.u64 	%rd111, %rd83, 32;
	st.local.u32 	[%rd110], %rd83;
	add.s32 	%r249, %r249, 1;
	add.s64 	%rd110, %rd110, 4;
	add.s64 	%rd109, %rd109, 4;
	setp.ne.s32 	%p49, %r249, 6;
	@%p49 bra 	$L__BB2_44;
	shr.u32 	%r194, %r59, 23;
	st.local.u32 	[%rd1+24], %rd111;
	and.b32  	%r63, %r194, 31;
	and.b32  	%r195, %r194, 224;
	add.s32 	%r196, %r195, -128;
	shr.u32 	%r197, %r196, 5;
	mul.wide.u32 	%rd84, %r197, 4;
	sub.s64 	%rd37, %rd1, %rd84;
	ld.local.u32 	%r250, [%rd37+24];
	ld.local.u32 	%r251, [%rd37+20];
	setp.eq.s32 	%p50, %r63, 0;
	@%p50 bra 	$L__BB2_47;
	shf.l.wrap.b32 	%r250, %r251, %r250, %r63;
	ld.local.u32 	%r198, [%rd37+16];
	shf.l.wrap.b32 	%r251, %r198, %r251, %r63;
$L__BB2_47:
	shr.u32 	%r199, %r250, 30;
	shf.l.wrap.b32 	%r200, %r251, %r250, 2;
	shl.b32 	%r201, %r251, 2;
	shr.u32 	%r202, %r200, 31;
	add.s32 	%r203, %r202, %r199;
	neg.s32 	%r204, %r203;
	setp.lt.s32 	%p51, %r59, 0;
	selp.b32 	%r252, %r204, %r203, %p51;
	xor.b32  	%r205, %r200, %r59;
	shr.s32 	%r206, %r200, 31;
	xor.b32  	%r207, %r206, %r200;
	xor.b32  	%r208, %r206, %r201;
	cvt.u64.u32 	%rd85, %r207;
	shl.b64 	%rd86, %rd85, 32;
	cvt.u64.u32 	%rd87, %r208;
	or.b64  	%rd88, %rd86, %rd87;
	cvt.rn.f64.s64 	%fd9, %rd88;
	mul.f64 	%fd10, %fd9, 0d3BF921FB54442D19;
	cvt.rn.f32.f64 	%f231, %fd10;
	neg.f32 	%f232, %f231;
	setp.lt.s32 	%p52, %r205, 0;
	selp.f32 	%f283, %f232, %f231, %p52;
$L__BB2_48:
	add.s32 	%r210, %r252, 1;
	mul.rn.f32 	%f234, %f283, %f283;
	and.b32  	%r211, %r252, 1;
	setp.eq.b32 	%p53, %r211, 1;
	selp.f32 	%f235, %f283, 0f3F800000, %p53;
	fma.rn.f32 	%f236, %f234, %f235, 0f00000000;
	fma.rn.f32 	%f237, %f234, 0f37CBAC00, 0fBAB607ED;
	selp.f32 	%f238, 0fB94D4153, %f237, %p53;
	selp.f32 	%f239, 0f3C0885E4, 0f3D2AAABB, %p53;
	fma.rn.f32 	%f240, %f238, %f234, %f239;
	selp.f32 	%f241, 0fBE2AAAA8, 0fBEFFFFFF, %p53;
	fma.rn.f32 	%f242, %f240, %f234, %f241;
	fma.rn.f32 	%f243, %f242, %f236, %f235;
	and.b32  	%r212, %r210, 2;
	setp.eq.s32 	%p54, %r212, 0;
	mov.f32 	%f244, 0f00000000;
	sub.f32 	%f245, %f244, %f243;
	selp.f32 	%f45, %f243, %f245, %p54;
	mul.f32 	%f246, %f45, 0f3F22F983;
	cvt.rni.s32.f32 	%r256, %f246;
	cvt.rn.f32.s32 	%f247, %r256;
	fma.rn.f32 	%f248, %f247, 0fBFC90FDA, %f45;
	fma.rn.f32 	%f249, %f247, 0fB3A22168, %f248;
	fma.rn.f32 	%f284, %f247, 0fA7C234C5, %f249;
	abs.f32 	%f47, %f45;
	setp.ltu.f32 	%p55, %f47, 0f47CE4780;
	@%p55 bra 	$L__BB2_56;
	setp.neu.f32 	%p56, %f47, 0f7F800000;
	@%p56 bra 	$L__BB2_51;
	mov.f32 	%f252, 0f00000000;
	mul.rn.f32 	%f284, %f45, %f252;
	mov.b32 	%r256, 0;
	bra.uni 	$L__BB2_56;
$L__BB2_51:
	mov.b32 	%r73, %f45;
	shl.b32 	%r214, %r73, 8;
	or.b32  	%r74, %r214, -2147483648;
	mov.b64 	%rd114, 0;
	mov.b32 	%r253, 0;
	mov.u64 	%rd112, __cudart_i2opi_f;
	mov.u64 	%rd113, %rd1;
$L__BB2_52:
	.pragma "nounroll";
	ld.global.nc.u32 	%r215, [%rd112];
	mad.wide.u32 	%rd91, %r215, %r74, %rd114;
	shr.u64 	%rd114, %rd91, 32;
	st.local.u32 	[%rd113], %rd91;
	add.s32 	%r253, %r253, 1;
	add.s64 	%rd113, %rd113, 4;
	add.s64 	%rd112, %rd112, 4;
	setp.ne.s32 	%p57, %r253, 6;
	@%p57 bra 	$L__BB2_52;
	shr.u32 	%r216, %r73, 23;
	st.local.u32 	[%rd1+24], %rd114;
	and.b32  	%r77, %r216, 31;
	and.b32  	%r217, %r216, 224;
	add.s32 	%r218, %r217, -128;
	shr.u32 	%r219, %r218, 5;
	mul.wide.u32 	%rd92, %r219, 4;
	sub.s64 	%rd44, %rd1, %rd92;
	ld.local.u32 	%r254, [%rd44+24];
	ld.local.u32 	%r255, [%rd44+20];
	setp.eq.s32 	%p58, %r77, 0;
	@%p58 bra 	$L__BB2_55;
	shf.l.wrap.b32 	%r254, %r255, %r254, %r77;
	ld.local.u32 	%r220, [%rd44+16];
	shf.l.wrap.b32 	%r255, %r220, %r255, %r77;
$L__BB2_55:
	shr.u32 	%r221, %r254, 30;
	shf.l.wrap.b32 	%r222, %r255, %r254, 2;
	shl.b32 	%r223, %r255, 2;
	shr.u32 	%r224, %r222, 31;
	add.s32 	%r225, %r224, %r221;
	neg.s32 	%r226, %r225;
	setp.lt.s32 	%p59, %r73, 0;
	selp.b32 	%r256, %r226, %r225, %p59;
	xor.b32  	%r227, %r222, %r73;
	shr.s32 	%r228, %r222, 31;
	xor.b32  	%r229, %r228, %r222;
	xor.b32  	%r230, %r228, %r223;
	cvt.u64.u32 	%rd93, %r229;
	shl.b64 	%rd94, %rd93, 32;
	cvt.u64.u32 	%rd95, %r230;
	or.b64  	%rd96, %rd94, %rd95;
	cvt.rn.f64.s64 	%fd11, %rd96;
	mul.f64 	%fd12, %fd11, 0d3BF921FB54442D19;
	cvt.rn.f32.f64 	%f250, %fd12;
	neg.f32 	%f251, %f250;
	setp.lt.s32 	%p60, %r227, 0;
	selp.f32 	%f284, %f251, %f250, %p60;
$L__BB2_56:
	mul.f32 	%f253, %f284, %f284;
	fma.rn.f32 	%f254, %f253, 0f3C190000, 0f3B560000;
	fma.rn.f32 	%f255, %f254, %f253, 0f3CC70000;
	fma.rn.f32 	%f256, %f255, %f253, 0f3D5B0000;
	fma.rn.f32 	%f257, %f256, %f253, 0f3E089438;
	fma.rn.f32 	%f258, %f257, %f253, 0f3EAAAA88;
	mul.rn.f32 	%f259, %f253, %f284;
	fma.rn.f32 	%f260, %f258, %f259, %f284;
	abs.f32 	%f261, %f284;
	setp.eq.f32 	%p61, %f261, 0f3A00B43C;
	selp.f32 	%f262, %f284, %f260, %p61;
	and.b32  	%r232, %r256, 1;
	setp.eq.b32 	%p62, %r232, 1;
	neg.f32 	%f263, %f262;
	rcp.approx.ftz.f32 	%f264, %f263;
	selp.f32 	%f265, %f264, %f262, %p62;
	add.f32 	%f266, %f31, %f15;
	add.f32 	%f267, %f266, %f21;
	add.f32 	%f268, %f22, %f267;
	add.f32 	%f269, %f23, %f268;
	add.f32 	%f270, %f24, %f269;
	add.f32 	%f271, %f270, %f281;
	add.f32 	%f272, %f31, %f271;
	add.f32 	%f273, %f32, %f272;
	add.f32 	%f274, %f273, %f33;
	add.f32 	%f275, %f274, %f39;
	add.f32 	%f276, %f275, %f45;
	add.f32 	%f277, %f276, %f265;
	st.global.f32 	[%rd2], %f277;
$L__BB2_57:
	ret;

}
	// .globl	_Z17bounded_registersPfi
.visible .entry _Z17bounded_registersPfi(
	.param .u64 .ptr .align 1 _Z17bounded_registersPfi_param_0,
	.param .u32 _Z17bounded_registersPfi_param_1
)
.maxntid 256
.minnctapersm 4
{
	.local .align 4 .b8 	__local_depot3[28];
	.reg .b64 	%SP;
	.reg .b64 	%SPL;
	.reg .pred 	%p<29>;
	.reg .b32 	%r<127>;
	.reg .b32 	%f<107>;
	.reg .b64 	%rd<61>;
	.reg .b64 	%fd<7>;

	mov.u64 	%SPL, __local_depot3;
	ld.param.u64 	%rd24, [_Z17bounded_registersPfi_param_0];
	ld.param.u32 	%r42, [_Z17bounded_registersPfi_param_1];
	add.u64 	%rd1, %SPL, 0;
	mov.u32 	%r43, %ctaid.x;
	mov.u32 	%r44, %ntid.x;
	mov.u32 	%r45, %tid.x;
	mad.lo.s32 	%r1, %r43, %r44, %r45;
	setp.ge.s32 	%p1, %r1, %r42;
	@%p1 bra 	$L__BB3_26;
	cvta.to.global.u64 	%rd26, %rd24;
	mul.wide.s32 	%rd27, %r1, 4;
	add.s64 	%rd2, %rd26, %rd27;
	ld.global.f32 	%f1, [%rd2];
	mul.f32 	%f15, %f1, 0f3F22F983;
	cvt.rni.s32.f32 	%r126, %f15;
	cvt.rn.f32.s32 	%f16, %r126;
	fma.rn.f32 	%f17, %f16, 0fBFC90FDA, %f1;
	fma.rn.f32 	%f18, %f16, 0fB3A22168, %f17;
	fma.rn.f32 	%f106, %f16, 0fA7C234C5, %f18;
	abs.f32 	%f3, %f1;
	setp.ltu.f32 	%p2, %f3, 0f47CE4780;
	mov.u32 	%r118, %r126;
	mov.f32 	%f104, %f106;
	@%p2 bra 	$L__BB3_9;
	setp.neu.f32 	%p3, %f3, 0f7F800000;
	@%p3 bra 	$L__BB3_4;
	mov.f32 	%f21, 0f00000000;
	mul.rn.f32 	%f104, %f1, %f21;
	mov.b32 	%r118, 0;
	bra.uni 	$L__BB3_9;
$L__BB3_4:
	mov.b32 	%r3, %f1;
	shl.b32 	%r47, %r3, 8;
	or.b32  	%r4, %r47, -2147483648;
	mov.b64 	%rd54, 0;
	mov.b32 	%r115, 0;
	mov.u64 	%rd52, __cudart_i2opi_f;
	mov.u64 	%rd53, %rd1;
$L__BB3_5:
	.pragma "nounroll";
	ld.global.nc.u32 	%r48, [%rd52];
	mad.wide.u32 	%rd30, %r48, %r4, %rd54;
	shr.u64 	%rd54, %rd30, 32;
	st.local.u32 	[%rd53], %rd30;
	add.s32 	%r115, %r115, 1;
	add.s64 	%rd53, %rd53, 4;
	add.s64 	%rd52, %rd52, 4;
	setp.ne.s32 	%p4, %r115, 6;
	@%p4 bra 	$L__BB3_5;
	shr.u32 	%r49, %r3, 23;
	st.local.u32 	[%rd1+24], %rd54;
	and.b32  	%r7, %r49, 31;
	and.b32  	%r50, %r49, 224;
	add.s32 	%r51, %r50, -128;
	shr.u32 	%r52, %r51, 5;
	mul.wide.u32 	%rd31, %r52, 4;
	sub.s64 	%rd9, %rd1, %rd31;
	ld.local.u32 	%r116, [%rd9+24];
	ld.local.u32 	%r117, [%rd9+20];
	setp.eq.s32 	%p5, %r7, 0;
	@%p5 bra 	$L__BB3_8;
	shf.l.wrap.b32 	%r116, %r117, %r116, %r7;
	ld.local.u32 	%r53, [%rd9+16];
	shf.l.wrap.b32 	%r117, %r53, %r117, %r7;
$L__BB3_8:
	shr.u32 	%r54, %r116, 30;
	shf.l.wrap.b32 	%r55, %r117, %r116, 2;
	shl.b32 	%r56, %r117, 2;
	shr.u32 	%r57, %r55, 31;
	add.s32 	%r58, %r57, %r54;
	neg.s32 	%r59, %r58;
	setp.lt.s32 	%p6, %r3, 0;
	selp.b32 	%r118, %r59, %r58, %p6;
	xor.b32  	%r60, %r55, %r3;
	shr.s32 	%r61, %r55, 31;
	xor.b32  	%r62, %r61, %r55;
	xor.b32  	%r63, %r61, %r56;
	cvt.u64.u32 	%rd32, %r62;
	shl.b64 	%rd33, %rd32, 32;
	cvt.u64.u32 	%rd34, %r63;
	or.b64  	%rd35, %rd33, %rd34;
	cvt.rn.f64.s64 	%fd1, %rd35;
	mul.f64 	%fd2, %fd1, 0d3BF921FB54442D19;
	cvt.rn.f32.f64 	%f19, %fd2;
	neg.f32 	%f20, %f19;
	setp.lt.s32 	%p7, %r60, 0;
	selp.f32 	%f104, %f20, %f19, %p7;
$L__BB3_9:
	setp.ltu.f32 	%p8, %f3, 0f47CE4780;
	mul.rn.f32 	%f22, %f104, %f104;
	and.b32  	%r65, %r118, 1;
	setp.eq.b32 	%p9, %r65, 1;
	selp.f32 	%f23, 0f3F800000, %f104, %p9;
	fma.rn.f32 	%f24, %f22, %f23, 0f00000000;
	fma.rn.f32 	%f25, %f22, 0f37CBAC00, 0fBAB607ED;
	selp.f32 	%f26, %f25, 0fB94D4153, %p9;
	selp.f32 	%f27, 0f3D2AAABB, 0f3C0885E4, %p9;
	fma.rn.f32 	%f28, %f26, %f22, %f27;
	selp.f32 	%f29, 0fBEFFFFFF, 0fBE2AAAA8, %p9;
	fma.rn.f32 	%f30, %f28, %f22, %f29;
	fma.rn.f32 	%f31, %f30, %f24, %f23;
	and.b32  	%r66, %r118, 2;
	setp.eq.s32 	%p10, %r66, 0;
	mov.f32 	%f32, 0f00000000;
	sub.f32 	%f33, %f32, %f31;
	selp.f32 	%f7, %f31, %f33, %p10;
	mov.u32 	%r122, %r126;
	mov.f32 	%f105, %f106;
	@%p8 bra 	$L__BB3_17;
	setp.neu.f32 	%p11, %f3, 0f7F800000;
	@%p11 bra 	$L__BB3_12;
	mov.f32 	%f36, 0f00000000;
	mul.rn.f32 	%f105, %f1, %f36;
	mov.b32 	%r122, 0;
	bra.uni 	$L__BB3_17;
$L__BB3_12:
	mov.b32 	%r16, %f1;
	shl.b32 	%r68, %r16, 8;
	or.b32  	%r17, %r68, -2147483648;
	mov.b64 	%rd57, 0;
	mov.b32 	%r119, 0;
	mov.u64 	%rd55, __cudart_i2opi_f;
	mov.u64 	%rd56, %rd1;
$L__BB3_13:
	.pragma "nounroll";
	ld.global.nc.u32 	%r69, [%rd55];
	mad.wide.u32 	%rd38, %r69, %r17, %rd57;
	shr.u64 	%rd57, %rd38, 32;
	st.local.u32 	[%rd56], %rd38;
	add.s32 	%r119, %r119, 1;
	add.s64 	%rd56, %rd56, 4;
	add.s64 	%rd55, %rd55, 4;
	setp.ne.s32 	%p12, %r119, 6;
	@%p12 bra 	$L__BB3_13;
	shr.u32 	%r70, %r16, 23;
	st.local.u32 	[%rd1+24], %rd57;
	and.b32  	%r20, %r70, 31;
	and.b32  	%r71, %r70, 224;
	add.s32 	%r72, %r71, -128;
	shr.u32 	%r73, %r72, 5;
	mul.wide.u32 	%rd39, %r73, 4;
	sub.s64 	%rd16, %rd1, %rd39;
	ld.local.u32 	%r120, [%rd16+24];
	ld.local.u32 	%r121, [%rd16+20];
	setp.eq.s32 	%p13, %r20, 0;
	@%p13 bra 	$L__BB3_16;
	shf.l.wrap.b32 	%r120, %r121, %r120, %r20;
	ld.local.u32 	%r74, [%rd16+16];
	shf.l.wrap.b32 	%r121, %r74, %r121, %r20;
$L__BB3_16:
	shr.u32 	%r75, %r120, 30;
	shf.l.wrap.b32 	%r76, %r121, %r120, 2;
	shl.b32 	%r77, %r121, 2;
	shr.u32 	%r78, %r76, 31;
	add.s32 	%r79, %r78, %r75;
	neg.s32 	%r80, %r79;
	setp.lt.s32 	%p14, %r16, 0;
	selp.b32 	%r122, %r80, %r79, %p14;
	xor.b32  	%r81, %r76, %r16;
	shr.s32 	%r82, %r76, 31;
	xor.b32  	%r83, %r82, %r76;
	xor.b32  	%r84, %r82, %r77;
	cvt.u64.u32 	%rd40, %r83;
	shl.b64 	%rd41, %rd40, 32;
	cvt.u64.u32 	%rd42, %r84;
	or.b64  	%rd43, %rd41, %rd42;
	cvt.rn.f64.s64 	%fd3, %rd43;
	mul.f64 	%fd4, %fd3, 0d3BF921FB54442D19;
	cvt.rn.f32.f64 	%f34, %fd4;
	neg.f32 	%f35, %f34;
	setp.lt.s32 	%p15, %r81, 0;
	selp.f32 	%f105, %f35, %f34, %p15;
$L__BB3_17:
	setp.ltu.f32 	%p16, %f3, 0f47CE4780;
	add.s32 	%r86, %r122, 1;
	mul.rn.f32 	%f37, %f105, %f105;
	and.b32  	%r87, %r122, 1;
	setp.eq.b32 	%p17, %r87, 1;
	selp.f32 	%f38, %f105, 0f3F800000, %p17;
	fma.rn.f32 	%f39, %f37, %f38, 0f00000000;
	fma.rn.f32 	%f40, %f37, 0f37CBAC00, 0fBAB607ED;
	selp.f32 	%f41, 0fB94D4153, %f40, %p17;
	selp.f32 	%f42, 0f3C0885E4, 0f3D2AAABB, %p17;
	fma.rn.f32 	%f43, %f41, %f37, %f42;
	selp.f32 	%f44, 0fBE2AAAA8, 0fBEFFFFFF, %p17;
	fma.rn.f32 	%f45, %f43, %f37, %f44;
	fma.rn.f32 	%f46, %f45, %f39, %f38;
	and.b32  	%r88, %r86, 2;
	setp.eq.s32 	%p18, %r88, 0;
	mov.f32 	%f47, 0f00000000;
	sub.f32 	%f48, %f47, %f46;
	selp.f32 	%f11, %f46, %f48, %p18;
	@%p16 bra 	$L__BB3_25;
	setp.neu.f32 	%p19, %f3, 0f7F800000;
	@%p19 bra 	$L__BB3_20;
	mov.f32 	%f51, 0f00000000;
	mul.rn.f32 	%f106, %f1, %f51;
	mov.b32 	%r126, 0;
	bra.uni 	$L__BB3_25;
$L__BB3_20:
	mov.b32 	%r29, %f1;
	shl.b32 	%r90, %r29, 8;
	or.b32  	%r30, %r90, -2147483648;
	mov.b64 	%rd60, 0;
	mov.b32 	%r123, 0;
	mov.u64 	%rd58, __cudart_i2opi_f;
	mov.u64 	%rd59, %rd1;
$L__BB3_21:
	.pragma "nounroll";
	ld.global.nc.u32 	%r91, [%rd58];
	mad.wide.u32 	%rd46, %r91, %r30, %rd60;
	shr.u64 	%rd60, %rd46, 32;
	st.local.u32 	[%rd59], %rd46;
	add.s32 	%r123, %r123, 1;
	add.s64 	%rd59, %rd59, 4;
	add.s64 	%rd58, %rd58, 4;
	setp.ne.s32 	%p20, %r123, 6;
	@%p20 bra 	$L__BB3_21;
	shr.u32 	%r92, %r29, 23;
	st.local.u32 	[%rd1+24], %rd60;
	and.b32  	%r33, %r92, 31;
	and.b32  	%r93, %r92, 224;
	add.s32 	%r94, %r93, -128;
	shr.u32 	%r95, %r94, 5;
	mul.wide.u32 	%rd47, %r95, 4;
	sub.s64 	%rd23, %rd1, %rd47;
	ld.local.u32 	%r124, [%rd23+24];
	ld.local.u32 	%r125, [%rd23+20];
	setp.eq.s32 	%p21, %r33, 0;
	@%p21 bra 	$L__BB3_24;
	shf.l.wrap.b32 	%r124, %r125, %r124, %r33;
	ld.local.u32 	%r96, [%rd23+16];
	shf.l.wrap.b32 	%r125, %r96, %r125, %r33;
$L__BB3_24:
	shr.u32 	%r97, %r124, 30;
	shf.l.wrap.b32 	%r98, %r125, %r124, 2;
	shl.b32 	%r99, %r125, 2;
	shr.u32 	%r100, %r98, 31;
	add.s32 	%r101, %r100, %r97;
	neg.s32 	%r102, %r101;
	setp.lt.s32 	%p22, %r29, 0;
	selp.b32 	%r126, %r102, %r101, %p22;
	xor.b32  	%r103, %r98, %r29;
	shr.s32 	%r104, %r98, 31;
	xor.b32  	%r105, %r104, %r98;
	xor.b32  	%r106, %r104, %r99;
	cvt.u64.u32 	%rd48, %r105;
	shl.b64 	%rd49, %rd48, 32;
	cvt.u64.u32 	%rd50, %r106;
	or.b64  	%rd51, %rd49, %rd50;
	cvt.rn.f64.s64 	%fd5, %rd51;
	mul.f64 	%fd6, %fd5, 0d3BF921FB54442D19;
	cvt.rn.f32.f64 	%f49, %fd6;
	neg.f32 	%f50, %f49;
	setp.lt.s32 	%p23, %r103, 0;
	selp.f32 	%f106, %f50, %f49, %p23;
$L__BB3_25:
	mul.f32 	%f52, %f106, %f106;
	fma.rn.f32 	%f53, %f52, 0f3C190000, 0f3B560000;
	fma.rn.f32 	%f54, %f53, %f52, 0f3CC70000;
	fma.rn.f32 	%f55, %f54, %f52, 0f3D5B0000;
	fma.rn.f32 	%f56, %f55, %f52, 0f3E089438;
	fma.rn.f32 	%f57, %f56, %f52, 0f3EAAAA88;
	mul.rn.f32 	%f58, %f52, %f106;
	fma.rn.f32 	%f59, %f57, %f58, %f106;
	abs.f32 	%f60, %f106;
	setp.eq.f32 	%p24, %f60, 0f3A00B43C;
	selp.f32 	%f61, %f106, %f59, %p24;
	and.b32  	%r108, %r126, 1;
	setp.eq.b32 	%p25, %r108, 1;
	neg.f32 	%f62, %f61;
	rcp.approx.ftz.f32 	%f63, %f62;
	selp.f32 	%f64, %f63, %f61, %p25;
	mul.f32 	%f65, %f1, 0f3C23D70A;
	fma.rn.f32 	%f66, %f65, 0f3BBB989D, 0f3F000000;
	cvt.sat.f32.f32 	%f67, %f66;
	mov.f32 	%f68, 0f4B400001;
	mov.f32 	%f69, 0f437C0000;
	fma.rm.f32 	%f70, %f67, %f69, %f68;
	add.f32 	%f71, %f70, 0fCB40007F;
	neg.f32 	%f72, %f71;
	fma.rn.f32 	%f73, %f65, 0f3FB8AA3B, %f72;
	fma.rn.f32 	%f74, %f65, 0f32A57060, %f73;
	mov.b32 	%r109, %f70;
	shl.b32 	%r110, %r109, 23;
	mov.b32 	%f75, %r110;
	ex2.approx.ftz.f32 	%f76, %f74;
	add.f32 	%f77, %f3, 0f3F800000;
	setp.lt.f32 	%p26, %f77, 0f00800000;
	mul.f32 	%f78, %f77, 0f4B000000;
	selp.f32 	%f79, %f78, %f77, %p26;
	selp.f32 	%f80, 0fC1B80000, 0f00000000, %p26;
	mov.b32 	%r111, %f79;
	add.s32 	%r112, %r111, -1059760811;
	and.b32  	%r113, %r112, -8388608;
	sub.s32 	%r114, %r111, %r113;
	mov.b32 	%f81, %r114;
	cvt.rn.f32.s32 	%f82, %r113;
	fma.rn.f32 	%f83, %f82, 0f34000000, %f80;
	add.f32 	%f84, %f81, 0fBF800000;
	fma.rn.f32 	%f85, %f84, 0fBE055027, 0f3E1039F6;
	fma.rn.f32 	%f86, %f85, %f84, 0fBDF8CDCC;
	fma.rn.f32 	%f87, %f86, %f84, 0f3E0F2955;
	fma.rn.f32 	%f88, %f87, %f84, 0fBE2AD8B9;
	fma.rn.f32 	%f89, %f88, %f84, 0f3E4CED0B;
	fma.rn.f32 	%f90, %f89, %f84, 0fBE7FFF22;
	fma.rn.f32 	%f91, %f90, %f84, 0f3EAAAA78;
	fma.rn.f32 	%f92, %f91, %f84, 0fBF000000;
	mul.f32 	%f93, %f84, %f92;
	fma.rn.f32 	%f94, %f93, %f84, %f84;
	fma.rn.f32 	%f95, %f83, 0f3F317218, %f94;
	setp.gt.u32 	%p27, %r111, 2139095039;
	fma.rn.f32 	%f96, %f79, 0f7F800000, 0f7F800000;
	selp.f32 	%f97, %f96, %f95, %p27;
	setp.eq.f32 	%p28, %f79, 0f00000000;
	selp.f32 	%f98, 0fFF800000, %f97, %p28;
	add.f32 	%f99, %f1, %f7;
	add.f32 	%f100, %f99, %f11;
	add.f32 	%f101, %f100, %f64;
	fma.rn.f32 	%f102, %f76, %f75, %f101;
	add.f32 	%f103, %f98, %f102;
	st.global.f32 	[%rd2], %f103;
$L__BB3_26:
	ret;

}


// ===== COMPILED SASS (sm_100) =====

	.target	sm_100

	.elftype	@"ET_EXEC"


//--------------------- .note.nv.tkinfo           --------------------------
	.section	.note.nv.tkinfo,"",@"SHT_NOTE"
	.sectionflags	@"SHF_NOTE_NV_TKINFO"
	.tkinfo
        /*0018*/ 	.word	0x00000002
        /*0030*/ 	.string	""
        /*0030*/ 	.string	"ptxas"
        /*0030*/ 	.string	"Cuda compilation tools, release 13.0, V13.0.88"
        /*0030*/ 	.string	"Build cuda_13.0.r13.0/compiler.36424714_0"
        /*0030*/ 	.string	"-arch sm_100 -m 64 "



//--------------------- .note.nv.cuinfo           --------------------------
	.section	.note.nv.cuinfo,"",@"SHT_NOTE"
	.sectionflags	@"SHF_NOTE_NV_CUINFO"
        /*0018*/ 	.short	0x0002
        /*001a*/ 	.short	0x0064
        /*001c*/ 	.short	0x0082
	.zero		2


//--------------------- .nv.info                  --------------------------
	.section	.nv.info,"",@"SHT_CUDA_INFO"
	.align	4


	//----- nvinfo : EIATTR_REGCOUNT
	.align		4
        /*0000*/ 	.byte	0x04, 0x2f
        /*0002*/ 	.short	(.L_2 - .L_1)
	.align		4
.L_1:
        /*0004*/ 	.word	index@(_Z13low_registersPfi)
        /*0008*/ 	.word	0x00000008


	//----- nvinfo : EIATTR_FRAME_SIZE
	.align		4
.L_2:
        /*000c*/ 	.byte	0x04, 0x11
        /*000e*/ 	.short	(.L_4 - .L_3)
	.align		4
.L_3:
        /*0010*/ 	.word	index@(_Z13low_registersPfi)
        /*0014*/ 	.word	0x00000000


	//----- nvinfo : EIATTR_REGCOUNT
	.align		4
.L_4:
        /*0018*/ 	.byte	0x04, 0x2f
        /*001a*/ 	.short	(.L_6 - .L_5)
	.align		4
.L_5:
        /*001c*/ 	.word	index@(_Z16medium_registersPfi)
        /*0020*/ 	.word	0x00000018


	//----- nvinfo : EIATTR_FRAME_SIZE
	.align		4
.L_6:
        /*0024*/ 	.byte	0x04, 0x11
        /*0026*/ 	.short	(.L_8 - .L_7)
	.align		4
.L_7:
        /*0028*/ 	.word	index@(_Z16medium_registersPfi)
        /*002c*/ 	.word	0x00000000


	//----- nvinfo : EIATTR_REGCOUNT
	.align		4
.L_8:
        /*0030*/ 	.byte	0x04, 0x2f
        /*0032*/ 	.short	(.L_10 - .L_9)
	.align		4
.L_9:
        /*0034*/ 	.word	index@(_Z14high_registersPfi)
        /*0038*/ 	.word	0x0000001c


	//----- nvinfo : EIATTR_FRAME_SIZE
	.align		4
.L_10:
        /*003c*/ 	.byte	0x04, 0x11
        /*003e*/ 	.short	(.L_12 - .L_11)
	.align		4
.L_11:
        /*0040*/ 	.word	index@($__internal_0_$__cuda_sm20_sqrt_rn_f32_slowpath)
        /*0044*/ 	.word	0x00000020


	//----- nvinfo : EIATTR_FRAME_SIZE
	.align		4
.L_12:
        /*0048*/ 	.byte	0x04, 0x11
        /*004a*/ 	.short	(.L_14 - .L_13)
	.align		4
.L_13:
        /*004c*/ 	.word	index@(_Z14high_registersPfi)
        /*0050*/ 	.word	0x00000020


	//----- nvinfo : EIATTR_REGCOUNT
	.align		4
.L_14:
        /*0054*/ 	.byte	0x04, 0x2f
        /*0056*/ 	.short	(.L_16 - .L_15)
	.align		4
.L_15:
        /*0058*/ 	.word	index@(_Z17bounded_registersPfi)
        /*005c*/ 	.word	0x00000018


	//----- nvinfo : EIATTR_FRAME_SIZE
	.align		4
.L_16:
        /*0060*/ 	.byte	0x04, 0x11
        /*0062*/ 	.short	(.L_18 - .L_17)
	.align		4
.L_17:
        /*0064*/ 	.word	index@(_Z17bounded_registersPfi)
        /*0068*/ 	.word	0x00000000


	//----- nvinfo : EIATTR_MIN_STACK_SIZE
	.align		4
.L_18:
        /*006c*/ 	.byte	0x04, 0x12
        /*006e*/ 	.short	(.L_20 - .L_19)
	.align		4
.L_19:
        /*0070*/ 	.word	index@(_Z17bounded_registersPfi)
        /*0074*/ 	.word	0x00000000


	//----- nvinfo : EIATTR_MIN_STACK_SIZE
	.align		4
.L_20:
        /*0078*/ 	.byte	0x04, 0x12
        /*007a*/ 	.short	(.L_22 - .L_21)
	.align		4
.L_21:
        /*007c*/ 	.word	index@(_Z14high_registersPfi)
        /*0080*/ 	.word	0x00000020


	//----- nvinfo : EIATTR_MIN_STACK_SIZE
	.align		4
.L_22:
        /*0084*/ 	.byte	0x04, 0x12
        /*0086*/ 	.short	(.L_24 - .L_23)
	.align		4
.L_23:
        /*0088*/ 	.word	index@(_Z16medium_registersPfi)
        /*008c*/ 	.word	0x00000000


	//----- nvinfo : EIATTR_MIN_STACK_SIZE
	.align		4
.L_24:
        /*0090*/ 	.byte	0x04, 0x12
        /*0092*/ 	.short	(.L_26 - .L_25)
	.align		4
.L_25:
        /*0094*/ 	.word	index@(_Z13low_registersPfi)
        /*0098*/ 	.word	0x00000000
.L_26:


//--------------------- .nv.compat                --------------------------
	.section	.nv.compat,"",@"SHT_CUDA_COMPAT_INFO"
	.align	4
        /*0000*/ 	.byte	0x02, 0x09, 0x00, 0x00, 0x02, 0x02, 0x01, 0x00, 0x02, 0x05, 0x05, 0x00, 0x03, 0x07, 0x01, 0x01
        /*0010*/ 	.byte	0x02, 0x03, 0x00, 0x00, 0x02, 0x06, 0x01, 0x00, 0x04, 0x0b, 0x08, 0x00, 0x01, 0x00, 0x00, 0x00
        /*0020*/ 	.byte	0x00, 0x00, 0x00, 0x00


//--------------------- .nv.info._Z17bounded_registersPfi --------------------------
	.section	.nv.info._Z17bounded_registersPfi,"",@"SHT_CUDA_INFO"
	.sectionflags	@""
	.align	4


	//----- nvinfo : EIATTR_CUDA_API_VERSION
	.align		4
        /*0000*/ 	.byte	0x04, 0x37
        /*0002*/ 	.short	(.L_28 - .L_27)
.L_27:
        /*0004*/ 	.word	0x00000082


	//----- nvinfo : EIATTR_KPARAM_INFO
	.align		4
.L_28:
        /*0008*/ 	.byte	0x04, 0x17
        /*000a*/ 	.short	(.L_30 - .L_29)
.L_29:
        /*000c*/ 	.word	0x00000000
        /*0010*/ 	.short	0x0001
        /*0012*/ 	.short	0x0008
        /*0014*/ 	.byte	0x00, 0xf0, 0x11, 0x00


	//----- nvinfo : EIATTR_KPARAM_INFO
	.align		4
.L_30:
        /*0018*/ 	.byte	0x04, 0x17
        /*001a*/ 	.short	(.L_32 - .L_31)
.L_31:
        /*001c*/ 	.word	0x00000000
        /*0020*/ 	.short	0x0000
        /*0022*/ 	.short	0x0000
        /*0024*/ 	.byte	0x00, 0xf5, 0x21, 0x00


	//----- nvinfo : EIATTR_SPARSE_MMA_MASK
	.align		4
.L_32:
        /*0028*/ 	.byte	0x03, 0x50
        /*002a*/ 	.short	0x0000


	//----- nvinfo : EIATTR_MAXREG_COUNT
	.align		4
        /*002c*/ 	.byte	0x03, 0x1b
        /*002e*/ 	.short	0x0040


	//----- nvinfo : EIATTR_MERCURY_ISA_VERSION
	.align		4
        /*0030*/ 	.byte	0x03, 0x5f
        /*0032*/ 	.short	0x0101


	//----- nvinfo : EIATTR_VRC_CTA_INIT_COUNT
	.align		4
        /*0034*/ 	.byte	0x02, 0x4a
	.zero		1
	.zero		1


	//----- nvinfo : EIATTR_EXIT_INSTR_OFFSETS
	.align		4
        /*0038*/ 	.byte	0x04, 0x1c
        /*003a*/ 	.short	(.L_34 - .L_33)


	//   ....[0]....
.L_33:
        /*003c*/ 	.word	0x00000070


	//   ....[1]....
        /*0040*/ 	.word	0x00001970


	//----- nvinfo : EIATTR_MAX_THREADS
	.align		4
.L_34:
        /*0044*/ 	.byte	0x04, 0x05
        /*0046*/ 	.short	(.L_36 - .L_35)
.L_35:
        /*0048*/ 	.word	0x00000100
        /*004c*/ 	.word	0x00000001
        /*0050*/ 	.word	0x00000001


	//----- nvinfo : EIATTR_CRS_STACK_SIZE
	.align		4
.L_36:
        /*0054*/ 	.byte	0x04, 0x1e
        /*0056*/ 	.short	(.L_38 - .L_37)
.L_37:
        /*0058*/ 	.word	0x00000000


	//----- nvinfo : EIATTR_CBANK_PARAM_SIZE
	.align		4
.L_38:
        /*005c*/ 	.byte	0x03, 0x19
        /*005e*/ 	.short	0x000c


	//----- nvinfo : EIATTR_PARAM_CBANK
	.align		4
        /*0060*/ 	.byte	0x04, 0x0a
        /*0062*/ 	.short	(.L_40 - .L_39)
	.align		4
.L_39:
        /*0064*/ 	.word	index@(.nv.constant0._Z17bounded_registersPfi)
        /*0068*/ 	.short	0x0380
        /*006a*/ 	.short	0x000c


	//----- nvinfo : EIATTR_SW_WAR
	.align		4
.L_40:
        /*006c*/ 	.byte	0x04, 0x36
        /*006e*/ 	.short	(.L_42 - .L_41)
.L_41:
        /*0070*/ 	.word	0x00000008
.L_42:


//--------------------- .nv.info._Z14high_registersPfi --------------------------
	.section	.nv.info._Z14high_registersPfi,"",@"SHT_CUDA_INFO"
	.sectionflags	@""
	.align	4


	//----- nvinfo : EIATTR_CUDA_API_VERSION
	.align		4
        /*0000*/ 	.byte	0x04, 0x37
        /*0002*/ 	.short	(.L_44 - .L_43)
.L_43:
        /*0004*/ 	.word	0x00000082


	//----- nvinfo : EIATTR_KPARAM_INFO
	.align		4
.L_44:
        /*0008*/ 	.byte	0x04, 0x17
        /*000a*/ 	.short	(.L_46 - .L_45)
.L_45:
        /*000c*/ 	.word	0x00000000
        /*0010*/ 	.short	0x0001
        /*0012*/ 	.short	0x0008
        /*0014*/ 	.byte	0x00, 0xf0, 0x11, 0x00


	//----- nvinfo : EIATTR_KPARAM_INFO
	.align		4
.L_46:
        /*0018*/ 	.byte	0x04, 0x17
        /*001a*/ 	.short	(.L_48 - .L_47)
.L_47:
        /*001c*/ 	.word	0x00000000
        /*0020*/ 	.short	0x0000
        /*0022*/ 	.short	0x0000
        /*0024*/ 	.byte	0x00, 0xf5, 0x21, 0x00


	//----- nvinfo : EIATTR_SPARSE_MMA_MASK
	.align		4
.L_48:
        /*0028*/ 	.byte	0x03, 0x50
        /*002a*/ 	.short	0x0000


	//----- nvinfo : EIATTR_MAXREG_COUNT
	.align		4
        /*002c*/ 	.byte	0x03, 0x1b
        /*002e*/ 	.short	0x00ff


	//----- nvinfo : EIATTR_MERCURY_ISA_VERSION
	.align		4
        /*0030*/ 	.byte	0x03, 0x5f
        /*0032*/ 	.short	0x0101


	//----- nvinfo : EIATTR_VRC_CTA_INIT_COUNT
	.align		4
        /*0034*/ 	.byte	0x02, 0x4a
	.zero		1
	.zero		1


	//----- nvinfo : EIATTR_EXIT_INSTR_OFFSETS
	.align		4
        /*0038*/ 	.byte	0x04, 0x1c
        /*003a*/ 	.short	(.L_50 - .L_49)


	//   ....[0]....
.L_49:
        /*003c*/ 	.word	0x00000080


	//   ....[1]....
        /*0040*/ 	.word	0x00002830


	//----- nvinfo : EIATTR_CRS_STACK_SIZE
	.align		4
.L_50:
        /*0044*/ 	.byte	0x04, 0x1e
        /*0046*/ 	.short	(.L_52 - .L_51)
.L_51:
        /*0048*/ 	.word	0x00000000


	//----- nvinfo : EIATTR_CBANK_PARAM_SIZE
	.align		4
.L_52:
        /*004c*/ 	.byte	0x03, 0x19
        /*004e*/ 	.short	0x000c


	//----- nvinfo : EIATTR_PARAM_CBANK
	.align		4
        /*0050*/ 	.byte	0x04, 0x0a
        /*0052*/ 	.short	(.L_54 - .L_53)
	.align		4
.L_53:
        /*0054*/ 	.word	index@(.nv.constant0._Z14high_registersPfi)
        /*0058*/ 	.short	0x0380
        /*005a*/ 	.short	0x000c


	//----- nvinfo : EIATTR_SW_WAR
	.align		4
.L_54:
        /*005c*/ 	.byte	0x04, 0x36
        /*005e*/ 	.short	(.L_56 - .L_55)
.L_55:
        /*0060*/ 	.word	0x00000008
.L_56:


//--------------------- .nv.info._Z16medium_registersPfi --------------------------
	.section	.nv.info._Z16medium_registersPfi,"",@"SHT_CUDA_INFO"
	.sectionflags	@""
	.align	4


	//----- nvinfo : EIATTR_CUDA_API_VERSION
	.align		4
        /*0000*/ 	.byte	0x04, 0x37
        /*0002*/ 	.short	(.L_58 - .L_57)
.L_57:
        /*0004*/ 	.word	0x00000082


	//----- nvinfo : EIATTR_KPARAM_INFO
	.align		4
.L_58:
        /*0008*/ 	.byte	0x04, 0x17
        /*000a*/ 	.short	(.L_60 - .L_59)
.L_59:
        /*000c*/ 	.word	0x00000000
        /*0010*/ 	.short	0x0001
        /*0012*/ 	.short	0x0008
        /*0014*/ 	.byte	0x00, 0xf0, 0x11, 0x00


	//----- nvinfo : EIATTR_KPARAM_INFO
	.align		4
.L_60:
        /*0018*/ 	.byte	0x04, 0x17
        /*001a*/ 	.short	(.L_62 - .L_61)
.L_61:
        /*001c*/ 	.word	0x00000000
        /*0020*/ 	.short	0x0000
        /*0022*/ 	.short	0x0000
        /*0024*/ 	.byte	0x00, 0xf5, 0x21, 0x00


	//----- nvinfo : EIATTR_SPARSE_MMA_MASK
	.align		4
.L_62:
        /*0028*/ 	.byte	0x03, 0x50
        /*002a*/ 	.short	0x0000


	//----- nvinfo : EIATTR_MAXREG_COUNT
	.align		4
        /*002c*/ 	.byte	0x03, 0x1b
        /*002e*/ 	.short	0x00ff


	//----- nvinfo : EIATTR_MERCURY_ISA_VERSION
	.align		4
        /*0030*/ 	.byte	0x03, 0x5f
        /*0032*/ 	.short	0x0101


	//----- nvinfo : EIATTR_VRC_CTA_INIT_COUNT
	.align		4
        /*0034*/ 	.byte	0x02, 0x4a
	.zero		1
	.zero		1


	//----- nvinfo : EIATTR_EXIT_INSTR_OFFSETS
	.align		4
        /*0038*/ 	.byte	0x04, 0x1c
        /*003a*/ 	.short	(.L_64 - .L_63)


	//   ....[0]....
.L_63:
        /*003c*/ 	.word	0x00000070


	//   ....[1]....
        /*0040*/ 	.word	0x00001970


	//----- nvinfo : EIATTR_CRS_STACK_SIZE
	.align		4
.L_64:
        /*0044*/ 	.byte	0x04, 0x1e
        /*0046*/ 	.short	(.L_66 - .L_65)
.L_65:
        /*0048*/ 	.word	0x00000000


	//----- nvinfo : EIATTR_CBANK_PARAM_SIZE
	.align		4
.L_66:
        /*004c*/ 	.byte	0x03, 0x19
        /*004e*/ 	.short	0x000c


	//----- nvinfo : EIATTR_PARAM_CBANK
	.align		4
        /*0050*/ 	.byte	0x04, 0x0a
        /*0052*/ 	.short	(.L_68 - .L_67)
	.align		4
.L_67:
        /*0054*/ 	.word	index@(.nv.constant0._Z16medium_registersPfi)
        /*0058*/ 	.short	0x0380
        /*005a*/ 	.short	0x000c


	//----- nvinfo : EIATTR_SW_WAR
	.align		4
.L_68:
        /*005c*/ 	.byte	0x04, 0x36
        /*005e*/ 	.short	(.L_70 - .L_69)
.L_69:
        /*0060*/ 	.word	0x00000008
.L_70:


//--------------------- .nv.info._Z13low_registersPfi --------------------------
	.section	.nv.info._Z13low_registersPfi,"",@"SHT_CUDA_INFO"
	.sectionflags	@""
	.align	4


	//----- nvinfo : EIATTR_CUDA_API_VERSION
	.align		4
        /*0000*/ 	.byte	0x04, 0x37
        /*0002*/ 	.short	(.L_72 - .L_71)
.L_71:
        /*0004*/ 	.word	0x00000082


	//----- nvinfo : EIATTR_KPARAM_INFO
	.align		4
.L_72:
        /*0008*/ 	.byte	0x04, 0x17
        /*000a*/ 	.short	(.L_74 - .L_73)
.L_73:
        /*000c*/ 	.word	0x00000000
        /*0010*/ 	.short	0x0001
        /*0012*/ 	.short	0x0008
        /*0014*/ 	.byte	0x00, 0xf0, 0x11, 0x00


	//----- nvinfo : EIATTR_KPARAM_INFO
	.align		4
.L_74:
        /*0018*/ 	.byte	0x04, 0x17
        /*001a*/ 	.short	(.L_76 - .L_75)
.L_75:
        /*001c*/ 	.word	0x00000000
        /*0020*/ 	.short	0x0000
        /*0022*/ 	.short	0x0000
        /*0024*/ 	.byte	0x00, 0xf5, 0x21, 0x00


	//----- nvinfo : EIATTR_SPARSE_MMA_MASK
	.align		4
.L_76:
        /*0028*/ 	.byte	0x03, 0x50
        /*002a*/ 	.short	0x0000


	//----- nvinfo : EIATTR_MAXREG_COUNT
	.align		4
        /*002c*/ 	.byte	0x03, 0x1b
        /*002e*/ 	.short	0x00ff


	//----- nvinfo : EIATTR_MERCURY_ISA_VERSION
	.align		4
        /*0030*/ 	.byte	0x03, 0x5f
        /*0032*/ 	.short	0x0101


	//----- nvinfo : EIATTR_VRC_CTA_INIT_COUNT
	.align		4
        /*0034*/ 	.byte	0x02, 0x4a
	.zero		1
	.zero		1


	//----- nvinfo : EIATTR_EXIT_INSTR_OFFSETS
	.align		4
        /*0038*/ 	.byte	0x04, 0x1c
        /*003a*/ 	.short	(.L_78 - .L_77)


	//   ....[0]....
.L_77:
        /*003c*/ 	.word	0x00000070


	//   ....[1]....
        /*0040*/ 	.word	0x000000f0


	//----- nvinfo : EIATTR_CBANK_PARAM_SIZE
	.align		4
.L_78:
        /*0044*/ 	.byte	0x03, 0x19
        /*0046*/ 	.short	0x000c


	//----- nvinfo : EIATTR_PARAM_CBANK
	.align		4
        /*0048*/ 	.byte	0x04, 0x0a
        /*004a*/ 	.short	(.L_80 - .L_79)
	.align		4
.L_79:
        /*004c*/ 	.word	index@(.nv.constant0._Z13low_registersPfi)
        /*0050*/ 	.short	0x0380
        /*0052*/ 	.short	0x000c


	//----- nvinfo : EIATTR_SW_WAR
	.align		4
.L_80:
        /*0054*/ 	.byte	0x04, 0x36
        /*0056*/ 	.short	(.L_82 - .L_81)
.L_81:
        /*0058*/ 	.word	0x00000008
.L_82:


//--------------------- .nv.callgraph             --------------------------
	.section	.nv.callgraph,"",@"SHT_CUDA_CALLGRAPH"
	.align	4
	.sectionentsize	8
	.align		4
        /*0000*/ 	.word	0x00000000
	.align		4
        /*0004*/ 	.word	0xffffffff
	.align		4
        /*0008*/ 	.word	0x00000000
	.align		4
        /*000c*/ 	.word	0xfffffffe
	.align		4
        /*0010*/ 	.word	0x00000000
	.align		4
        /*0014*/ 	.word	0xfffffffd
	.align		4
        /*0018*/ 	.word	0x00000000
	.align		4
        /*001c*/ 	.word	0xfffffffc


//--------------------- .nv.constant4             --------------------------
	.section	.nv.constant4,"a",@progbits
	.align	8
	.align		8
.nv.constant4:
        /*0000*/ 	.dword	__cudart_i2opi_f


//--------------------- .text._Z17bounded_registersPfi --------------------------
	.section	.text._Z17bounded_registersPfi,"ax",@progbits
	.align	128
        .global         _Z17bounded_registersPfi
        .type           _Z17bounded_registersPfi,@function
        .size           _Z17bounded_registersPfi,(.L_x_59 - _Z17bounded_registersPfi)
        .other          _Z17bounded_registersPfi,@"STO_CUDA_ENTRY STV_DEFAULT"
_Z17bounded_registersPfi:
.text._Z17bounded_registersPfi:
[----:B------:R-:W-:Y:S01]  /*0000*/  LDC R1, c[0x0][0x37c] ;  /* 0x0000df00ff017b82 */ /* 0x000fe20000000800 */
[----:B------:R-:W0:Y:S07]  /*0010*/  S2R R0, SR_TID.X ;  /* 0x0000000000007919 */ /* 0x000e2e0000002100 */
[----:B------:R-:W0:Y:S01]  /*0020*/  S2UR UR4, SR_CTAID.X ;  /* 0x00000000000479c3 */ /* 0x000e220000002500 */
[----:B------:R-:W1:Y:S07]  /*0030*/  LDCU UR5, c[0x0][0x388] ;  /* 0x00007100ff0577ac */ /* 0x000e6e0008000800 */
[----:B------:R-:W0:Y:S02]  /*0040*/  LDC R5, c[0x0][0x360] ;  /* 0x0000d800ff057b82 */ /* 0x000e240000000800 */
[----:B0-----:R-:W-:-:S05]  /*0050*/  IMAD R5, R5, UR4, R0 ;  /* 0x0000000405057c24 */ /* 0x001fca000f8e0200 */
[----:B-1----:R-:W-:-:S13]  /*0060*/  ISETP.GE.AND P0, PT, R5, UR5, PT ;  /* 0x0000000505007c0c */ /* 0x002fda000bf06270 */
[----:B------:R-:W-:Y:S05]  /*0070*/  @P0 EXIT ;  /* 0x000000000000094d */ /* 0x000fea0003800000 */
[----:B------:R-:W0:Y:S01]  /*0080*/  LDC.64 R2, c[0x0][0x380] ;  /* 0x0000e000ff027b82 */ /* 0x000e220000000a00 */
[----:B------:R-:W1:Y:S01]  /*0090*/  LDCU.64 UR6, c[0x0][0x358] ;  /* 0x00006b00ff0677ac */ /* 0x000e620008000a00 */
[----:B0-----:R-:W-:-:S05]  /*00a0*/  IMAD.WIDE R2, R5, 0x4, R2 ;  /* 0x0000000405027825 */ /* 0x001fca00078e0202 */
[----:B-1----:R-:W2:Y:S01]  /*00b0*/  LDG.E R4, desc[UR6][R2.64] ;  /* 0x0000000602047981 */ /* 0x002ea2000c1e1900 */
[----:B------:R-:W-:Y:S01]  /*00c0*/  BSSY.RECONVERGENT B0, `(.L_x_0) ;  /* 0x000006b000007945 */ /* 0x000fe20003800200 */
[C---:B--2---:R-:W-:Y:S01]  /*00d0*/  FMUL R0, R4.reuse, 0.63661974668502807617 ;  /* 0x3f22f98304007820 */ /* 0x044fe20000400000 */
[----:B------:R-:W-:-:S04]  /*00e0*/  FSETP.GE.AND P0, PT, |R4|, 105615, PT ;  /* 0x47ce47800400780b */ /* 0x000fc80003f06200 */
[----:B------:R-:W-:Y:S01]  /*00f0*/  P2R R8, PR, RZ, 0x1 ;  /* 0x00000001ff087803 */ /* 0x000fe20000000000 */
[----:B------:R-:W0:Y:S02]  /*0100*/  F2I.NTZ R0, R0 ;  /* 0x0000000000007305 */ /* 0x000e240000203100 */
[----:B0-----:R-:W-:-:S05]  /*0110*/  I2FP.F32.S32 R7, R0 ;  /* 0x0000000000077245 */ /* 0x001fca0000201400 */
[----:B------:R-:W-:-:S04]  /*0120*/  FFMA R6, R7, -1.5707962512969970703, R4 ;  /* 0xbfc90fda07067823 */ /* 0x000fc80000000004 */
[----:B------:R-:W-:-:S04]  /*0130*/  FFMA R6, R7, -7.5497894158615963534e-08, R6 ;  /* 0xb3a2216807067823 */ /* 0x000fc80000000006 */
[----:B------:R-:W-:Y:S01]  /*0140*/  FFMA R7, R7, -5.3903029534742383927e-15, R6 ;  /* 0xa7c234c507077823 */ /* 0x000fe20000000006 */
[----:B------:R-:W-:-:S03]  /*0150*/  IMAD.MOV.U32 R6, RZ, RZ, R0 ;  /* 0x000000ffff067224 */ /* 0x000fc600078e0000 */
[----:B------:R-:W-:Y:S01]  /*0160*/  IMAD.MOV.U32 R5, RZ, RZ, R7 ;  /* 0x000000ffff057224 */ /* 0x000fe200078e0007 */
[----:B------:R-:W-:Y:S06]  /*0170*/  @!P0 BRA `(.L_x_1) ;  /* 0x00000004007c8947 */ /* 0x000fec0003800000 */
[----:B------:R-:W-:-:S13]  /*0180*/  FSETP.NEU.AND P0, PT, |R4|, +INF , PT ;  /* 0x7f8000000400780b */ /* 0x000fda0003f0d200 */
[----:B------:R-:W-:Y:S01]  /*0190*/  @!P0 FMUL R5, RZ, R4 ;  /* 0x00000004ff058220 */ /* 0x000fe20000400000 */
[----:B------:R-:W-:Y:S01]  /*01a0*/  @!P0 IMAD.MOV.U32 R0, RZ, RZ, RZ ;  /* 0x000000ffff008224 */ /* 0x000fe200078e00ff */
[----:B------:R-:W-:Y:S06]  /*01b0*/  @!P0 BRA `(.L_x_1) ;  /* 0x00000004006c8947 */ /* 0x000fec0003800000 */
[----:B------:R-:W-:Y:S02]  /*01c0*/  IMAD.SHL.U32 R5, R4, 0x100, RZ ;  /* 0x0000010004057824 */ /* 0x000fe400078e00ff */
[----:B------:R-:W-:Y:S02]  /*01d0*/  HFMA2 R0, -RZ, RZ, 0, 0 ;  /* 0x00000000ff007431 */ /* 0x000fe400000001ff */
[----:B------:R-:W-:Y:S01]  /*01e0*/  IMAD.MOV.U32 R15, RZ, RZ, RZ ;  /* 0x000000ffff0f7224 */ /* 0x000fe200078e00ff */
[----:B------:R-:W0:Y:S01]  /*01f0*/  LDCU.64 UR8, c[0x4][URZ] ;  /* 0x01000000ff0877ac */ /* 0x000e220008000a00 */
[----:B------:R-:W-:Y:S01]  /*0200*/  LOP3.LUT R5, R5, 0x80000000, RZ, 0xfc, !PT ;  /* 0x8000000005057812 */ /* 0x000fe200078efcff */
[----:B------:R-:W-:Y:S01]  /*0210*/  UMOV UR5, URZ ;  /* 0x000000ff00057c82 */ /* 0x000fe20008000000 */
[----:B------:R-:W-:-:S05]  /*0220*/  UMOV UR4, URZ ;  /* 0x000000ff00047c82 */ /* 0x000fca0008000000 */
.L_x_2:
[----:B0-----:R-:W-:Y:S02]  /*0230*/  IMAD.U32 R12, RZ, RZ, UR8 ;  /* 0x00000008ff0c7e24 */ /* 0x001fe4000f8e00ff */
[----:B------:R-:W-:-:S05]  /*0240*/  IMAD.U32 R13, RZ, RZ, UR9 ;  /* 0x00000009ff0d7e24 */ /* 0x000fca000f8e00ff */
[----:B------:R-:W2:Y:S01]  /*0250*/  LDG.E.CONSTANT R10, desc[UR6][R12.64] ;  /* 0x000000060c0a7981 */ /* 0x000ea2000c1e9900 */
[----:B------:R-:W-:Y:S01]  /*0260*/  UIADD3 UR4, UPT, UPT, UR4, 0x1, URZ ;  /* 0x0000000104047890 */ /* 0x000fe2000fffe0ff */
[C---:B------:R-:W-:Y:S01]  /*0270*/  ISETP.EQ.AND P0, PT, R15.reuse, RZ, PT ;  /* 0x000000ff0f00720c */ /* 0x040fe20003f02270 */
[----:B------:R-:W-:Y:S01]  /*0280*/  UIADD3 UR8, UP1, UPT, UR8, 0x4, URZ ;  /* 0x0000000408087890 */ /* 0x000fe2000ff3e0ff */
[C---:B------:R-:W-:Y:S01]  /*0290*/  ISETP.EQ.AND P1, PT, R15.reuse, 0x4, PT ;  /* 0x000000040f00780c */ /* 0x040fe20003f22270 */
[----:B------:R-:W-:Y:S01]  /*02a0*/  UISETP.NE.AND UP0, UPT, UR4, 0x6, UPT ;  /* 0x000000060400788c */ /* 0x000fe2000bf05270 */
[C---:B------:R-:W-:Y:S01]  /*02b0*/  ISETP.EQ.AND P3, PT, R15.reuse, 0xc, PT ;  /* 0x0000000c0f00780c */ /* 0x040fe20003f62270 */
[----:B------:R-:W-:Y:S01]  /*02c0*/  UIADD3.X UR9, UPT, UPT, URZ, UR9, URZ, UP1, !UPT ;  /* 0x00000009ff097290 */ /* 0x000fe20008ffe4ff */
[C---:B------:R-:W-:Y:S02]  /*02d0*/  ISETP.EQ.AND P4, PT, R15.reuse, 0x10, PT ;  /* 0x000000100f00780c */ /* 0x040fe40003f82270 */
[----:B------:R-:W-:Y:S01]  /*02e0*/  ISETP.EQ.AND P5, PT, R15, 0x14, PT ;  /* 0x000000140f00780c */ /* 0x000fe20003fa2270 */
[----:B--2---:R-:W-:-:S03]  /*02f0*/  IMAD.WIDE.U32 R10, R10, R5, RZ ;  /* 0x000000050a0a7225 */ /* 0x004fc600078e00ff */
[----:B------:R-:W-:-:S04]  /*0300*/  IADD3 R9, P2, PT, R10, R0, RZ ;  /* 0x000000000a097210 */ /* 0x000fc80007f5e0ff */
[----:B------:R-:W-:Y:S01]  /*0310*/  IADD3.X R0, PT, PT, R11, UR5, RZ, P2, !PT ;  /* 0x000000050b007c10 */ /* 0x000fe200097fe4ff */
[--C-:B------:R-:W-:Y:S01]  /*0320*/  @P0 IMAD.MOV.U32 R8, RZ, RZ, R9.reuse ;  /* 0x000000ffff080224 */ /* 0x100fe200078e0009 */
[C---:B------:R-:W-:Y:S01]  /*0330*/  ISETP.EQ.AND P2, PT, R15.reuse, 0x8, PT ;  /* 0x000000080f00780c */ /* 0x040fe20003f42270 */
[--C-:B------:R-:W-:Y:S01]  /*0340*/  @P3 IMAD.MOV.U32 R17, RZ, RZ, R9.reuse ;  /* 0x000000ffff113224 */ /* 0x100fe200078e0009 */
[----:B------:R-:W-:Y:S01]  /*0350*/  @P1 MOV R19, R9 ;  /* 0x0000000900131202 */ /* 0x000fe20000000f00 */
[--C-:B------:R-:W-:Y:S01]  /*0360*/  @P4 IMAD.MOV.U32 R16, RZ, RZ, R9.reuse ;  /* 0x000000ffff104224 */ /* 0x100fe200078e0009 */
[----:B------:R-:W-:Y:S01]  /*0370*/  IADD3 R15, PT, PT, R15, 0x4, RZ ;  /* 0x000000040f0f7810 */ /* 0x000fe20007ffe0ff */
[----:B------:R-:W-:-:S08]  /*0380*/  @P5 IMAD.MOV.U32 R14, RZ, RZ, R9 ;  /* 0x000000ffff0e5224 */ /* 0x000fd000078e0009 */
[----:B------:R-:W-:Y:S01]  /*0390*/  @P2 IMAD.MOV.U32 R18, RZ, RZ, R9 ;  /* 0x000000ffff122224 */ /* 0x000fe200078e0009 */
[----:B------:R-:W-:Y:S06]  /*03a0*/  BRA.U UP0, `(.L_x_2) ;  /* 0xfffffffd00a07547 */ /* 0x000fec000b83ffff */
[----:B------:R-:W-:Y:S01]  /*03b0*/  SHF.R.U32.HI R5, RZ, 0x17, R4 ;  /* 0x00000017ff057819 */ /* 0x000fe20000011604 */
[----:B------:R-:W-:Y:S03]  /*03c0*/  BSSY.RECONVERGENT B1, `(.L_x_3) ;  /* 0x0000028000017945 */ /* 0x000fe60003800200 */
[C---:B------:R-:W-:Y:S02]  /*03d0*/  LOP3.LUT R9, R5.reuse, 0xe0, RZ, 0xc0, !PT ;  /* 0x000000e005097812 */ /* 0x040fe400078ec0ff */
[----:B------:R-:W-:-:S03]  /*03e0*/  LOP3.LUT P6, RZ, R5, 0x1f, RZ, 0xc0, !PT ;  /* 0x0000001f05ff7812 */ /* 0x000fc600078cc0ff */
[----:B------:R-:W-:-:S05]  /*03f0*/  VIADD R9, R9, 0xffffff80 ;  /* 0xffffff8009097836 */ /* 0x000fca0000000000 */
[----:B------:R-:W-:-:S05]  /*0400*/  SHF.R.U32.HI R9, RZ, 0x5, R9 ;  /* 0x00000005ff097819 */ /* 0x000fca0000011609 */
[----:B------:R-:W-:-:S05]  /*0410*/  IMAD.U32 R12, R9, -0x4, RZ ;  /* 0xfffffffc090c7824 */ /* 0x000fca00078e00ff */
[C---:B------:R-:W-:Y:S02]  /*0420*/  ISETP.EQ.AND P3, PT, R12.reuse, -0x18, PT ;  /* 0xffffffe80c00780c */ /* 0x040fe40003f62270 */
[C---:B------:R-:W-:Y:S02]  /*0430*/  ISETP.EQ.AND P4, PT, R12.reuse, -0x14, PT ;  /* 0xffffffec0c00780c */ /* 0x040fe40003f82270 */
[C---:B------:R-:W-:Y:S02]  /*0440*/  ISETP.EQ.AND P0, PT, R12.reuse, -0x10, PT ;  /* 0xfffffff00c00780c */ /* 0x040fe40003f02270 */
[C---:B------:R-:W-:Y:S02]  /*0450*/  ISETP.EQ.AND P1, PT, R12.reuse, -0xc, PT ;  /* 0xfffffff40c00780c */ /* 0x040fe40003f22270 */
[C---:B------:R-:W-:Y:S02]  /*0460*/  ISETP.EQ.AND P2, PT, R12.reuse, -0x8, PT ;  /* 0xfffffff80c00780c */ /* 0x040fe40003f42270 */
[----:B------:R-:W-:-:S03]  /*0470*/  ISETP.EQ.AND P5, PT, R12, 0x4, PT ;  /* 0x000000040c00780c */ /* 0x000fc60003fa2270 */
[--C-:B------:R-:W-:Y:S01]  /*0480*/  @P3 IMAD.MOV.U32 R9, RZ, RZ, R8.reuse ;  /* 0x000000ffff093224 */ /* 0x100fe200078e0008 */
[C---:B------:R-:W-:Y:S01]  /*0490*/  ISETP.EQ.AND P3, PT, R12.reuse, -0x4, PT ;  /* 0xfffffffc0c00780c */ /* 0x040fe20003f62270 */
[----:B------:R-:W-:Y:S01]  /*04a0*/  @P4 IMAD.MOV.U32 R10, RZ, RZ, R8 ;  /* 0x000000ffff0a4224 */ /* 0x000fe200078e0008 */
[----:B------:R-:W-:Y:S01]  /*04b0*/  @P4 MOV R9, R19 ;  /* 0x0000001300094202 */ /* 0x000fe20000000f00 */
[----:B------:R-:W-:Y:S01]  /*04c0*/  @P0 IMAD.MOV.U32 R10, RZ, RZ, R19 ;  /* 0x000000ffff0a0224 */ /* 0x000fe200078e0013 */
[----:B------:R-:W-:Y:S01]  /*04d0*/  ISETP.EQ.AND P4, PT, R12, RZ, PT ;  /* 0x000000ff0c00720c */ /* 0x000fe20003f82270 */
[--C-:B------:R-:W-:Y:S02]  /*04e0*/  @P0 IMAD.MOV.U32 R9, RZ, RZ, R18.reuse ;  /* 0x000000ffff090224 */ /* 0x100fe400078e0012 */
[----:B------:R-:W-:Y:S01]  /*04f0*/  @P1 IMAD.MOV.U32 R10, RZ, RZ, R18 ;  /* 0x000000ffff0a1224 */ /* 0x000fe200078e0012 */
[----:B------:R-:W-:Y:S01]  /*0500*/  @P2 MOV R10, R17 ;  /* 0x00000011000a2202 */ /* 0x000fe20000000f00 */
[----:B------:R-:W-:-:S02]  /*0510*/  @P1 IMAD.MOV.U32 R9, RZ, RZ, R17 ;  /* 0x000000ffff091224 */ /* 0x000fc400078e0011 */
[--C-:B------:R-:W-:Y:S02]  /*0520*/  @P2 IMAD.MOV.U32 R9, RZ, RZ, R16.reuse ;  /* 0x000000ffff092224 */ /* 0x100fe400078e0010 */
[----:B------:R-:W-:Y:S02]  /*0530*/  @P3 IMAD.MOV.U32 R10, RZ, RZ, R16 ;  /* 0x000000ffff0a3224 */ /* 0x000fe400078e0010 */
[--C-:B------:R-:W-:Y:S02]  /*0540*/  @P3 IMAD.MOV.U32 R9, RZ, RZ, R14.reuse ;  /* 0x000000ffff093224 */ /* 0x100fe400078e000e */
[----:B------:R-:W-:Y:S01]  /*0550*/  @P4 IMAD.MOV.U32 R10, RZ, RZ, R14 ;  /* 0x000000ffff0a4224 */ /* 0x000fe200078e000e */
[----:B------:R-:W-:Y:S01]  /*0560*/  @P4 MOV R9, R0 ;  /* 0x0000000000094202 */ /* 0x000fe20000000f00 */
[----:B------:R-:W-:Y:S01]  /*0570*/  @P5 IMAD.MOV.U32 R10, RZ, RZ, R0 ;  /* 0x000000ffff0a5224 */ /* 0x000fe200078e0000 */
[----:B------:R-:W-:Y:S06]  /*0580*/  @!P6 BRA `(.L_x_4) ;  /* 0x00000000002ce947 */ /* 0x000fec0003800000 */
[----:B------:R-:W-:Y:S01]  /*0590*/  @P0 IMAD.MOV.U32 R11, RZ, RZ, R8 ;  /* 0x000000ffff0b0224 */ /* 0x000fe200078e0008 */
[----:B------:R-:W-:Y:S01]  /*05a0*/  ISETP.EQ.AND P0, PT, R12, 0x8, PT ;  /* 0x000000080c00780c */ /* 0x000fe20003f02270 */
[----:B------:R-:W-:Y:S01]  /*05b0*/  @P1 IMAD.MOV.U32 R11, RZ, RZ, R19 ;  /* 0x000000ffff0b1224 */ /* 0x000fe200078e0013 */
[----:B------:R-:W-:Y:S01]  /*05c0*/  LOP3.LUT R5, R5, 0x1f, RZ, 0xc0, !PT ;  /* 0x0000001f05057812 */ /* 0x000fe200078ec0ff */
[----:B------:R-:W-:Y:S01]  /*05d0*/  @P2 IMAD.MOV.U32 R11, RZ, RZ, R18 ;  /* 0x000000ffff0b2224 */ /* 0x000fe200078e0012 */
[----:B------:R-:W-:Y:S01]  /*05e0*/  @P3 MOV R11, R17 ;  /* 0x00000011000b3202 */ /* 0x000fe20000000f00 */
[----:B------:R-:W-:Y:S01]  /*05f0*/  @P4 IMAD.MOV.U32 R11, RZ, RZ, R16 ;  /* 0x000000ffff0b4224 */ /* 0x000fe200078e0010 */
[----:B------:R-:W-:Y:S01]  /*0600*/  SHF.L.W.U32.HI R9, R10, R5, R9 ;  /* 0x000000050a097219 */ /* 0x000fe20000010e09 */
[----:B------:R-:W-:-:S06]  /*0610*/  @P5 IMAD.MOV.U32 R11, RZ, RZ, R14 ;  /* 0x000000ffff0b5224 */ /* 0x000fcc00078e000e */
[----:B------:R-:W-:-:S05]  /*0620*/  @P0 IMAD.MOV.U32 R11, RZ, RZ, R0 ;  /* 0x000000ffff0b0224 */ /* 0x000fca00078e0000 */
[----:B------:R-:W-:-:S07]  /*0630*/  SHF.L.W.U32.HI R10, R11, R5, R10 ;  /* 0x000000050b0a7219 */ /* 0x000fce0000010e0a */
.L_x_4:
[----:B------:R-:W-:Y:S05]  /*0640*/  BSYNC.RECONVERGENT B1 ;  /* 0x0000000000017941 */ /* 0x000fea0003800200 */
.L_x_3:
[C---:B------:R-:W-:Y:S01]  /*0650*/  SHF.L.W.U32.HI R5, R10.reuse, 0x2, R9 ;  /* 0x000000020a057819 */ /* 0x040fe20000010e09 */
[----:B------:R-:W-:Y:S01]  /*0660*/  IMAD.SHL.U32 R10, R10, 0x4, RZ ;  /* 0x000000040a0a7824 */ /* 0x000fe200078e00ff */
[----:B------:R-:W-:Y:S01]  /*0670*/  UMOV UR4, 0x54442d19 ;  /* 0x54442d1900047882 */ /* 0x000fe20000000000 */
[----:B------:R-:W-:Y:S01]  /*0680*/  UMOV UR5, 0x3bf921fb ;  /* 0x3bf921fb00057882 */ /* 0x000fe20000000000 */
[----:B------:R-:W-:Y:S02]  /*0690*/  SHF.R.S32.HI R0, RZ, 0x1f, R5 ;  /* 0x0000001fff007819 */ /* 0x000fe40000011405 */
[----:B------:R-:W-:Y:S02]  /*06a0*/  ISETP.GE.AND P0, PT, R4, RZ, PT ;  /* 0x000000ff0400720c */ /* 0x000fe40003f06270 */
[C---:B------:R-:W-:Y:S02]  /*06b0*/  LOP3.LUT R12, R0.reuse, R10, RZ, 0x3c, !PT ;  /* 0x0000000a000c7212 */ /* 0x040fe400078e3cff */
[----:B------:R-:W-:-:S02]  /*06c0*/  LOP3.LUT R13, R0, R5, RZ, 0x3c, !PT ;  /* 0x00000005000d7212 */ /* 0x000fc400078e3cff */
[----:B------:R-:W-:Y:S02]  /*06d0*/  SHF.R.U32.HI R0, RZ, 0x1e, R9 ;  /* 0x0000001eff007819 */ /* 0x000fe40000011609 */
[----:B------:R-:W0:Y:S01]  /*06e0*/  I2F.F64.S64 R10, R12 ;  /* 0x0000000c000a7312 */ /* 0x000e220000301c00 */
[C---:B------:R-:W-:Y:S02]  /*06f0*/  LOP3.LUT R9, R5.reuse, R4, RZ, 0x3c, !PT ;  /* 0x0000000405097212 */ /* 0x040fe400078e3cff */
[----:B------:R-:W-:Y:S02]  /*0700*/  LEA.HI R0, R5, R0, RZ, 0x1 ;  /* 0x0000000005007211 */ /* 0x000fe400078f08ff */
[----:B------:R-:W-:Y:S02]  /*0710*/  ISETP.GE.AND P1, PT, R9, RZ, PT ;  /* 0x000000ff0900720c */ /* 0x000fe40003f26270 */
[----:B------:R-:W-:-:S05]  /*0720*/  IADD3 R5, PT, PT, -R0, RZ, RZ ;  /* 0x000000ff00057210 */ /* 0x000fca0007ffe1ff */
[----:B------:R-:W-:Y:S01]  /*0730*/  @!P0 IMAD.MOV.U32 R0, RZ, RZ, R5 ;  /* 0x000000ffff008224 */ /* 0x000fe200078e0005 */
[----:B0-----:R-:W-:-:S10]  /*0740*/  DMUL R10, R10, UR4 ;  /* 0x000000040a0a7c28 */ /* 0x001fd40008000000 */
[----:B------:R-:W0:Y:S02]  /*0750*/  F2F.F32.F64 R10, R10 ;  /* 0x0000000a000a7310 */ /* 0x000e240000301000 */
[----:B0-----:R-:W-:-:S07]  /*0760*/  FSEL R5, -R10, R10, !P1 ;  /* 0x0000000a0a057208 */ /* 0x001fce0004800100 */
.L_x_1:
[----:B------:R-:W-:Y:S05]  /*0770*/  BSYNC.RECONVERGENT B0 ;  /* 0x0000000000007941 */ /* 0x000fea0003800200 */
.L_x_0:
[----:B------:R-:W-:Y:S02]  /*0780*/  IMAD.MOV.U32 R9, RZ, RZ, 0x37cbac00 ;  /* 0x37cbac00ff097424 */ /* 0x000fe400078e00ff */
[----:B------:R-:W-:Y:S01]  /*0790*/  FMUL R10, R5, R5 ;  /* 0x00000005050a7220 */ /* 0x000fe20000400000 */
[----:B------:R-:W-:Y:S01]  /*07a0*/  LOP3.LUT R12, R0, 0x1, RZ, 0xc0, !PT ;  /* 0x00000001000c7812 */ /* 0x000fe200078ec0ff */
[----:B------:R-:W-:Y:S01]  /*07b0*/  IMAD.MOV.U32 R13, RZ, RZ, 0x3d2aaabb ;  /* 0x3d2aaabbff0d7424 */ /* 0x000fe200078e00ff */
[----:B------:R-:W-:Y:S01]  /*07c0*/  FSETP.GE.AND P2, PT, |R4|, 105615, PT ;  /* 0x47ce47800400780b */ /* 0x000fe20003f46200 */
[----:B------:R-:W-:Y:S01]  /*07d0*/  FFMA R11, R10, R9, -0.0013887860113754868507 ;  /* 0xbab607ed0a0b7423 */ /* 0x000fe20000000009 */
[----:B------:R-:W-:Y:S01]  /*07e0*/  ISETP.NE.U32.AND P0, PT, R12, 0x1, PT ;  /* 0x000000010c00780c */ /* 0x000fe20003f05070 */
[----:B------:R-:W-:Y:S01]  /*07f0*/  IMAD.MOV.U32 R12, RZ, RZ, 0x3effffff ;  /* 0x3effffffff0c7424 */ /* 0x000fe200078e00ff */
[----:B------:R-:W-:Y:S01]  /*0800*/  LOP3.LUT P1, RZ, R0, 0x2, RZ, 0xc0, !PT ;  /* 0x0000000200ff7812 */ /* 0x000fe2000782c0ff */
[----:B------:R-:W-:Y:S01]  /*0810*/  BSSY.RECONVERGENT B0, `(.L_x_5) ;  /* 0x000006c000007945 */ /* 0x000fe20003800200 */
[----:B------:R-:W-:-:S02]  /*0820*/  FSEL R11, R11, -0.00019574658654164522886, !P0 ;  /* 0xb94d41530b0b7808 */ /* 0x000fc40004000000 */
[----:B------:R-:W-:Y:S02]  /*0830*/  FSEL R13, R13, 0.0083327032625675201416, !P0 ;  /* 0x3c0885e40d0d7808 */ /* 0x000fe40004000000 */
[----:B------:R-:W-:Y:S02]  /*0840*/  FSEL R0, R5, 1, P0 ;  /* 0x3f80000005007808 */ /* 0x000fe40000000000 */
[----:B------:R-:W-:Y:S01]  /*0850*/  FSEL R12, -R12, -0.16666662693023681641, !P0 ;  /* 0xbe2aaaa80c0c7808 */ /* 0x000fe20004000100 */
[C---:B------:R-:W-:Y:S02]  /*0860*/  FFMA R11, R10.reuse, R11, R13 ;  /* 0x0000000b0a0b7223 */ /* 0x040fe4000000000d */
[C---:B------:R-:W-:Y:S02]  /*0870*/  FFMA R5, R10.reuse, R0, RZ ;  /* 0x000000000a057223 */ /* 0x040fe400000000ff */
[----:B------:R-:W-:Y:S01]  /*0880*/  FFMA R11, R10, R11, R12 ;  /* 0x0000000b0a0b7223 */ /* 0x000fe2000000000c */
[----:B------:R-:W-:-:S03]  /*0890*/  IMAD.MOV.U32 R10, RZ, RZ, R7 ;  /* 0x000000ffff0a7224 */ /* 0x000fc600078e0007 */
[----:B------:R-:W-:Y:S01]  /*08a0*/  FFMA R5, R5, R11, R0 ;  /* 0x0000000b05057223 */ /* 0x000fe20000000000 */
[----:B------:R-:W-:-:S03]  /*08b0*/  MOV R0, R6 ;  /* 0x0000000600007202 */ /* 0x000fc60000000f00 */
[----:B------:R-:W-:Y:S01]  /*08c0*/  @P1 FADD R5, RZ, -R5 ;  /* 0x80000005ff051221 */ /* 0x000fe20000000000 */
        /* <DEDUP_REMOVED lines=12> */
.L_x_7:
        /* <DEDUP_REMOVED lines=18> */
[-C--:B------:R-:W-:Y:S01]  /*0ab0*/  @P0 MOV R8, R0.reuse ;  /* 0x0000000000080202 */ /* 0x080fe20000000f00 */
[----:B------:R-:W-:Y:S01]  /*0ac0*/  @P5 IMAD.MOV.U32 R14, RZ, RZ, R0 ;  /* 0x000000ffff0e5224 */ /* 0x000fe200078e0000 */
[----:B------:R-:W-:Y:S01]  /*0ad0*/  @P4 MOV R16, R0 ;  /* 0x0000000000104202 */ /* 0x000fe20000000f00 */
[----:B------:R-:W-:-:S08]  /*0ae0*/  VIADD R20, R20, 0x4 ;  /* 0x0000000414147836 */ /* 0x000fd00000000000 */
[----:B------:R-:W-:Y:S01]  /*0af0*/  @P2 IMAD.MOV.U32 R18, RZ, RZ, R0 ;  /* 0x000000ffff122224 */ /* 0x000fe200078e0000 */
[----:B------:R-:W-:Y:S06]  /*0b00*/  BRA.U UP0, `(.L_x_7) ;  /* 0xfffffffd00a07547 */ /* 0x000fec000b83ffff */
[----:B------:R-:W-:Y:S01]  /*0b10*/  SHF.R.U32.HI R12, RZ, 0x17, R4 ;  /* 0x00000017ff0c7819 */ /* 0x000fe20000011604 */
[----:B------:R-:W-:Y:S03]  /*0b20*/  BSSY.RECONVERGENT B1, `(.L_x_8) ;  /* 0x0000028000017945 */ /* 0x000fe60003800200 */
[C---:B------:R-:W-:Y:S02]  /*0b30*/  LOP3.LUT R0, R12.reuse, 0xe0, RZ, 0xc0, !PT ;  /* 0x000000e00c007812 */ /* 0x040fe400078ec0ff */
[----:B------:R-:W-:-:S03]  /*0b40*/  LOP3.LUT P6, RZ, R12, 0x1f, RZ, 0xc0, !PT ;  /* 0x0000001f0cff7812 */ /* 0x000fc600078cc0ff */
[----:B------:R-:W-:-:S05]  /*0b50*/  VIADD R0, R0, 0xffffff80 ;  /* 0xffffff8000007836 */ /* 0x000fca0000000000 */
[----:B------:R-:W-:-:S04]  /*0b60*/  SHF.R.U32.HI R0, RZ, 0x5, R0 ;  /* 0x00000005ff007819 */ /* 0x000fc80000011600 */
[----:B------:R-:W-:-:S04]  /*0b70*/  LEA R13, -R0, RZ, 0x2 ;  /* 0x000000ff000d7211 */ /* 0x000fc800078e11ff */
        /* <DEDUP_REMOVED lines=8> */
[----:B------:R-:W-:Y:S02]  /*0c00*/  @P4 IMAD.MOV.U32 R10, RZ, RZ, R8 ;  /* 0x000000ffff0a4224 */ /* 0x000fe400078e0008 */
[----:B------:R-:W-:Y:S01]  /*0c10*/  @P4 IMAD.MOV.U32 R0, RZ, RZ, R19 ;  /* 0x000000ffff004224 */ /* 0x000fe200078e0013 */
[----:B------:R-:W-:Y:S01]  /*0c20*/  ISETP.EQ.AND P4, PT, R13, RZ, PT ;  /* 0x000000ff0d00720c */ /* 0x000fe20003f82270 */
[--C-:B------:R-:W-:Y:S01]  /*0c30*/  @P0 IMAD.MOV.U32 R0, RZ, RZ, R18.reuse ;  /* 0x000000ffff000224 */ /* 0x100fe200078e0012 */
[----:B------:R-:W-:Y:S01]  /*0c40*/  @P0 MOV R10, R19 ;  /* 0x00000013000a0202 */ /* 0x000fe20000000f00 */
[----:B------:R-:W-:Y:S01]  /*0c50*/  @P1 IMAD.MOV.U32 R10, RZ, RZ, R18 ;  /* 0x000000ffff0a1224 */ /* 0x000fe200078e0012 */
[----:B------:R-:W-:Y:S01]  /*0c60*/  @P2 MOV R10, R17 ;  /* 0x00000011000a2202 */ /* 0x000fe20000000f00 */
[----:B------:R-:W-:-:S02]  /*0c70*/  @P1 IMAD.MOV.U32 R0, RZ, RZ, R17 ;  /* 0x000000ffff001224 */ /* 0x000fc400078e0011 */
[--C-:B------:R-:W-:Y:S02]  /*0c80*/  @P2 IMAD.MOV.U32 R0, RZ, RZ, R16.reuse ;  /* 0x000000ffff002224 */ /* 0x100fe400078e0010 */
[----:B------:R-:W-:Y:S02]  /*0c90*/  @P3 IMAD.MOV.U32 R10, RZ, RZ, R16 ;  /* 0x000000ffff0a3224 */ /* 0x000fe400078e0010 */
[----:B------:R-:W-:Y:S02]  /*0ca0*/  @P3 IMAD.MOV.U32 R0, RZ, RZ, R14 ;  /* 0x000000ffff003224 */ /* 0x000fe400078e000e */
[----:B------:R-:W-:Y:S01]  /*0cb0*/  @P4 MOV R10, R14 ;  /* 0x0000000e000a4202 */ /* 0x000fe20000000f00 */
[--C-:B------:R-:W-:Y:S02]  /*0cc0*/  @P4 IMAD.MOV.U32 R0, RZ, RZ, R15.reuse ;  /* 0x000000ffff004224 */ /* 0x100fe400078e000f */
[----:B------:R-:W-:Y:S01]  /*0cd0*/  @P5 IMAD.MOV.U32 R10, RZ, RZ, R15 ;  /* 0x000000ffff0a5224 */ /* 0x000fe200078e000f */
[----:B------:R-:W-:Y:S06]  /*0ce0*/  @!P6 BRA `(.L_x_9) ;  /* 0x00000000002ce947 */ /* 0x000fec0003800000 */
[----:B------:R-:W-:Y:S01]  /*0cf0*/  @P0 IMAD.MOV.U32 R11, RZ, RZ, R8 ;  /* 0x000000ffff0b0224 */ /* 0x000fe200078e0008 */
[----:B------:R-:W-:Y:S02]  /*0d00*/  ISETP.EQ.AND P0, PT, R13, 0x8, PT ;  /* 0x000000080d00780c */ /* 0x000fe40003f02270 */
[----:B------:R-:W-:Y:S01]  /*0d10*/  @P1 MOV R11, R19 ;  /* 0x00000013000b1202 */ /* 0x000fe20000000f00 */
[----:B------:R-:W-:Y:S01]  /*0d20*/  @P2 IMAD.MOV.U32 R11, RZ, RZ, R18 ;  /* 0x000000ffff0b2224 */ /* 0x000fe200078e0012 */
[----:B------:R-:W-:Y:S01]  /*0d30*/  LOP3.LUT R13, R12, 0x1f, RZ, 0xc0, !PT ;  /* 0x0000001f0c0d7812 */ /* 0x000fe200078ec0ff */
[----:B------:R-:W-:Y:S02]  /*0d40*/  @P3 IMAD.MOV.U32 R11, RZ, RZ, R17 ;  /* 0x000000ffff0b3224 */ /* 0x000fe400078e0011 */
[----:B------:R-:W-:Y:S01]  /*0d50*/  @P4 IMAD.MOV.U32 R11, RZ, RZ, R16 ;  /* 0x000000ffff0b4224 */ /* 0x000fe200078e0010 */
[----:B------:R-:W-:Y:S02]  /*0d60*/  @P5 MOV R11, R14 ;  /* 0x0000000e000b5202 */ /* 0x000fe40000000f00 */
[----:B------:R-:W-:-:S03]  /*0d70*/  SHF.L.W.U32.HI R0, R10, R13, R0 ;  /* 0x0000000d0a007219 */ /* 0x000fc60000010e00 */
[----:B------:R-:W-:-:S05]  /*0d80*/  @P0 IMAD.MOV.U32 R11, RZ, RZ, R15 ;  /* 0x000000ffff0b0224 */ /* 0x000fca00078e000f */
[----:B------:R-:W-:-:S07]  /*0d90*/  SHF.L.W.U32.HI R10, R11, R13, R10 ;  /* 0x0000000d0b0a7219 */ /* 0x000fce0000010e0a */
.L_x_9:
[----:B------:R-:W-:Y:S05]  /*0da0*/  BSYNC.RECONVERGENT B1 ;  /* 0x0000000000017941 */ /* 0x000fea0003800200 */
.L_x_8:
[C-C-:B------:R-:W-:Y:S01]  /*0db0*/  SHF.L.W.U32.HI R15, R10.reuse, 0x2, R0.reuse ;  /* 0x000000020a0f7819 */ /* 0x140fe20000010e00 */
[----:B------:R-:W-:Y:S01]  /*0dc0*/  IMAD.SHL.U32 R10, R10, 0x4, RZ ;  /* 0x000000040a0a7824 */ /* 0x000fe200078e00ff */
[----:B------:R-:W-:Y:S01]  /*0dd0*/  UMOV UR4, 0x54442d19 ;  /* 0x54442d1900047882 */ /* 0x000fe20000000000 */
[----:B------:R-:W-:Y:S01]  /*0de0*/  UMOV UR5, 0x3bf921fb ;  /* 0x3bf921fb00057882 */ /* 0x000fe20000000000 */
[----:B------:R-:W-:Y:S02]  /*0df0*/  SHF.R.S32.HI R11, RZ, 0x1f, R15 ;  /* 0x0000001fff0b7819 */ /* 0x000fe4000001140f */
[----:B------:R-:W-:Y:S02]  /*0e00*/  SHF.R.U32.HI R0, RZ, 0x1e, R0 ;  /* 0x0000001eff007819 */ /* 0x000fe40000011600 */
[C---:B------:R-:W-:Y:S02]  /*0e10*/  LOP3.LUT R10, R11.reuse, R10, RZ, 0x3c, !PT ;  /* 0x0000000a0b0a7212 */ /* 0x040fe400078e3cff */
[----:B------:R-:W-:-:S02]  /*0e20*/  LOP3.LUT R11, R11, R15, RZ, 0x3c, !PT ;  /* 0x0000000f0b0b7212 */ /* 0x000fc400078e3cff */
[----:B------:R-:W-:Y:S02]  /*0e30*/  ISETP.GE.AND P1, PT, R4, RZ, PT ;  /* 0x000000ff0400720c */ /* 0x000fe40003f26270 */
[C---:B------:R-:W-:Y:S02]  /*0e40*/  LEA.HI R0, R15.reuse, R0, RZ, 0x1 ;  /* 0x000000000f007211 */ /* 0x040fe400078f08ff */
[----:B------:R-:W0:Y:S01]  /*0e50*/  I2F.F64.S64 R10, R10 ;  /* 0x0000000a000a7312 */ /* 0x000e220000301c00 */
[----:B------:R-:W-:Y:S02]  /*0e60*/  LOP3.LUT R20, R15, R4, RZ, 0x3c, !PT ;  /* 0x000000040f147212 */ /* 0x000fe400078e3cff */
[----:B------:R-:W-:Y:S02]  /*0e70*/  IMAD.MOV R15, RZ, RZ, -R0 ;  /* 0x000000ffff0f7224 */ /* 0x000fe400078e0a00 */
[----:B------:R-:W-:-:S04]  /*0e80*/  ISETP.GE.AND P0, PT, R20, RZ, PT ;  /* 0x000000ff1400720c */ /* 0x000fc80003f06270 */
[----:B------:R-:W-:Y:S01]  /*0e90*/  @!P1 MOV R0, R15 ;  /* 0x0000000f00009202 */ /* 0x000fe20000000f00 */
[----:B0-----:R-:W-:-:S10]  /*0ea0*/  DMUL R12, R10, UR4 ;  /* 0x000000040a0c7c28 */ /* 0x001fd40008000000 */
[----:B------:R-:W0:Y:S02]  /*0eb0*/  F2F.F32.F64 R12, R12 ;  /* 0x0000000c000c7310 */ /* 0x000e240000301000 */
[----:B0-----:R-:W-:-:S07]  /*0ec0*/  FSEL R10, -R12, R12, !P0 ;  /* 0x0000000c0c0a7208 */ /* 0x001fce0004000100 */
.L_x_6:
[----:B------:R-:W-:Y:S05]  /*0ed0*/  BSYNC.RECONVERGENT B0 ;  /* 0x0000000000007941 */ /* 0x000fea0003800200 */
.L_x_5:
[----:B------:R-:W-:Y:S01]  /*0ee0*/  FMUL R11, R10, R10 ;  /* 0x0000000a0a0b7220 */ /* 0x000fe20000400000 */
[----:B------:R-:W-:Y:S01]  /*0ef0*/  LOP3.LUT R12, R0, 0x1, RZ, 0xc0, !PT ;  /* 0x00000001000c7812 */ /* 0x000fe200078ec0ff */
[----:B------:R-:W-:Y:S01]  /*0f00*/  IMAD.MOV.U32 R20, RZ, RZ, 0x3c0885e4 ;  /* 0x3c0885e4ff147424 */ /* 0x000fe200078e00ff */
[----:B------:R-:W-:Y:S01]  /*0f10*/  FSETP.GE.AND P2, PT, |R4|, 105615, PT ;  /* 0x47ce47800400780b */ /* 0x000fe20003f46200 */
[----:B------:R-:W-:Y:S01]  /*0f20*/  FFMA R9, R11, R9, -0.0013887860113754868507 ;  /* 0xbab607ed0b097423 */ /* 0x000fe20000000009 */
[----:B------:R-:W-:Y:S01]  /*0f30*/  ISETP.NE.U32.AND P0, PT, R12, 0x1, PT ;  /* 0x000000010c00780c */ /* 0x000fe20003f05070 */
[----:B------:R-:W-:Y:S01]  /*0f40*/  VIADD R0, R0, 0x1 ;  /* 0x0000000100007836 */ /* 0x000fe20000000000 */
[----:B------:R-:W-:Y:S01]  /*0f50*/  BSSY.RECONVERGENT B0, `(.L_x_10) ;  /* 0x000006c000007945 */ /* 0x000fe20003800200 */
[----:B------:R-:W-:Y:S01]  /*0f60*/  IMAD.MOV.U32 R13, RZ, RZ, 0x3e2aaaa8 ;  /* 0x3e2aaaa8ff0d7424 */ /* 0x000fe200078e00ff */
[----:B------:R-:W-:Y:S02]  /*0f70*/  FSEL R12, R9, -0.00019574658654164522886, P0 ;  /* 0xb94d4153090c7808 */ /* 0x000fe40000000000 */
[----:B------:R-:W-:-:S02]  /*0f80*/  FSEL R20, R20, 0.041666727513074874878, !P0 ;  /* 0x3d2aaabb14147808 */ /* 0x000fc40004000000 */
[----:B------:R-:W-:Y:S02]  /*0f90*/  LOP3.LUT P1, RZ, R0, 0x2, RZ, 0xc0, !PT ;  /* 0x0000000200ff7812 */ /* 0x000fe4000782c0ff */
[----:B------:R-:W-:Y:S01]  /*0fa0*/  FSEL R0, R10, 1, !P0 ;  /* 0x3f8000000a007808 */ /* 0x000fe20004000000 */
[----:B------:R-:W-:Y:S01]  /*0fb0*/  FFMA R12, R11, R12, R20 ;  /* 0x0000000c0b0c7223 */ /* 0x000fe20000000014 */
[----:B------:R-:W-:-:S03]  /*0fc0*/  FSEL R13, -R13, -0.4999999701976776123, !P0 ;  /* 0xbeffffff0d0d7808 */ /* 0x000fc60004000100 */
[C---:B------:R-:W-:Y:S02]  /*0fd0*/  FFMA R9, R11.reuse, R0, RZ ;  /* 0x000000000b097223 */ /* 0x040fe400000000ff */
[----:B------:R-:W-:-:S04]  /*0fe0*/  FFMA R12, R11, R12, R13 ;  /* 0x0000000c0b0c7223 */ /* 0x000fc8000000000d */
[----:B------:R-:W-:-:S04]  /*0ff0*/  FFMA R9, R9, R12, R0 ;  /* 0x0000000c09097223 */ /* 0x000fc80000000000 */
[----:B------:R-:W-:Y:S01]  /*1000*/  @P1 FADD R9, RZ, -R9 ;  /* 0x80000009ff091221 */ /* 0x000fe20000000000 */
[----:B------:R-:W-:Y:S06]  /*1010*/  @!P2 BRA `(.L_x_11) ;  /* 0x00000004007ca947 */ /* 0x000fec0003800000 */
[----:B------:R-:W-:-:S13]  /*1020*/  FSETP.NEU.AND P0, PT, |R4|, +INF , PT ;  /* 0x7f8000000400780b */ /* 0x000fda0003f0d200 */
[----:B------:R-:W-:Y:S01]  /*1030*/  @!P0 FMUL R7, RZ, R4 ;  /* 0x00000004ff078220 */ /* 0x000fe20000400000 */
[----:B------:R-:W-:Y:S01]  /*1040*/  @!P0 MOV R6, RZ ;  /* 0x000000ff00068202 */ /* 0x000fe20000000f00 */
[----:B------:R-:W-:Y:S06]  /*1050*/  @!P0 BRA `(.L_x_11) ;  /* 0x00000004006c8947 */ /* 0x000fec0003800000 */
[----:B------:R-:W-:Y:S01]  /*1060*/  IMAD.SHL.U32 R6, R4, 0x100, RZ ;  /* 0x0000010004067824 */ /* 0x000fe200078e00ff */
[----:B------:R-:W0:Y:S01]  /*1070*/  LDCU.64 UR8, c[0x4][URZ] ;  /* 0x01000000ff0877ac */ /* 0x000e220008000a00 */
[----:B------:R-:W-:Y:S02]  /*1080*/  IMAD.MOV.U32 R0, RZ, RZ, RZ ;  /* 0x000000ffff007224 */ /* 0x000fe400078e00ff */
[----:B------:R-:W-:Y:S01]  /*1090*/  IMAD.MOV.U32 R12, RZ, RZ, RZ ;  /* 0x000000ffff0c7224 */ /* 0x000fe200078e00ff */
[----:B------:R-:W-:Y:S01]  /*10a0*/  LOP3.LUT R13, R6, 0x80000000, RZ, 0xfc, !PT ;  /* 0x80000000060d7812 */ /* 0x000fe200078efcff */
[----:B------:R-:W-:Y:S01]  /*10b0*/  UMOV UR5, URZ ;  /* 0x000000ff00057c82 */ /* 0x000fe20008000000 */
[----:B------:R-:W-:-:S05]  /*10c0*/  UMOV UR4, URZ ;  /* 0x000000ff00047c82 */ /* 0x000fca0008000000 */
.L_x_12:
[----:B0-----:R-:W-:Y:S01]  /*10d0*/  MOV R10, UR8 ;  /* 0x00000008000a7c02 */ /* 0x001fe20008000f00 */
        /* <DEDUP_REMOVED lines=10> */
[----:B------:R-:W-:-:S02]  /*1180*/  ISETP.EQ.AND P4, PT, R12, 0x10, PT ;  /* 0x000000100c00780c */ /* 0x000fc40003f82270 */
[C---:B------:R-:W-:Y:S02]  /*1190*/  ISETP.EQ.AND P5, PT, R12.reuse, 0x14, PT ;  /* 0x000000140c00780c */ /* 0x040fe40003fa2270 */
[----:B------:R-:W-:Y:S01]  /*11a0*/  IADD3 R12, PT, PT, R12, 0x4, RZ ;  /* 0x000000040c0c7810 */ /* 0x000fe20007ffe0ff */
[----:B--2---:R-:W-:-:S03]  /*11b0*/  IMAD.WIDE.U32 R6, R6, R13, RZ ;  /* 0x0000000d06067225 */ /* 0x004fc600078e00ff */
[----:B------:R-:W-:-:S04]  /*11c0*/  IADD3 R6, P6, PT, R6, R0, RZ ;  /* 0x0000000006067210 */ /* 0x000fc80007fde0ff */
[----:B------:R-:W-:Y:S01]  /*11d0*/  IADD3.X R0, PT, PT, R7, UR5, RZ, P6, !PT ;  /* 0x0000000507007c10 */ /* 0x000fe2000b7fe4ff */
[--C-:B------:R-:W-:Y:S01]  /*11e0*/  @P0 IMAD.MOV.U32 R8, RZ, RZ, R6.reuse ;  /* 0x000000ffff080224 */ /* 0x100fe200078e0006 */
[----:B------:R-:W-:Y:S01]  /*11f0*/  @P2 MOV R18, R6 ;  /* 0x0000000600122202 */ /* 0x000fe20000000f00 */
[--C-:B------:R-:W-:Y:S02]  /*1200*/  @P1 IMAD.MOV.U32 R19, RZ, RZ, R6.reuse ;  /* 0x000000ffff131224 */ /* 0x100fe400078e0006 */
[--C-:B------:R-:W-:Y:S02]  /*1210*/  @P3 IMAD.MOV.U32 R17, RZ, RZ, R6.reuse ;  /* 0x000000ffff113224 */ /* 0x100fe400078e0006 */
[--C-:B------:R-:W-:Y:S02]  /*1220*/  @P4 IMAD.MOV.U32 R16, RZ, RZ, R6.reuse ;  /* 0x000000ffff104224 */ /* 0x100fe400078e0006 */
        /* <DEDUP_REMOVED lines=14> */
[----:B------:R-:W-:-:S03]  /*1310*/  ISETP.EQ.AND P5, PT, R11, RZ, PT ;  /* 0x000000ff0b00720c */ /* 0x000fc60003fa2270 */
[----:B------:R-:W-:Y:S01]  /*1320*/  @P3 IMAD.MOV.U32 R6, RZ, RZ, R8 ;  /* 0x000000ffff063224 */ /* 0x000fe200078e0008 */
[C---:B------:R-:W-:Y:S01]  /*1330*/  ISETP.EQ.AND P3, PT, R11.reuse, -0x4, PT ;  /* 0xfffffffc0b00780c */ /* 0x040fe20003f62270 */
[----:B------:R-:W-:Y:S01]  /*1340*/  @P4 IMAD.MOV.U32 R6, RZ, RZ, R19 ;  /* 0x000000ffff064224 */ /* 0x000fe200078e0013 */
[----:B------:R-:W-:Y:S01]  /*1350*/  @P4 MOV R7, R8 ;  /* 0x0000000800074202 */ /* 0x000fe20000000f00 */
[----:B------:R-:W-:Y:S01]  /*1360*/  @P2 IMAD.MOV.U32 R6, RZ, RZ, R18 ;  /* 0x000000ffff062224 */ /* 0x000fe200078e0012 */
[----:B------:R-:W-:Y:S01]  /*1370*/  ISETP.EQ.AND P4, PT, R11, 0x4, PT ;  /* 0x000000040b00780c */ /* 0x000fe20003f82270 */
[----:B------:R-:W-:Y:S02]  /*1380*/  @P1 IMAD.MOV.U32 R6, RZ, RZ, R17 ;  /* 0x000000ffff061224 */ /* 0x000fe400078e0011 */
[----:B------:R-:W-:Y:S02]  /*1390*/  @P0 IMAD.MOV.U32 R6, RZ, RZ, R16 ;  /* 0x000000ffff060224 */ /* 0x000fe400078e0010 */
[----:B------:R-:W-:Y:S01]  /*13a0*/  @P2 IMAD.MOV.U32 R7, RZ, RZ, R19 ;  /* 0x000000ffff072224 */ /* 0x000fe200078e0013 */
[----:B------:R-:W-:Y:S01]  /*13b0*/  @P1 MOV R7, R18 ;  /* 0x0000001200071202 */ /* 0x000fe20000000f00 */
[----:B------:R-:W-:-:S02]  /*13c0*/  @P0 IMAD.MOV.U32 R7, RZ, RZ, R17 ;  /* 0x000000ffff070224 */ /* 0x000fc400078e0011 */
[----:B------:R-:W-:Y:S01]  /*13d0*/  @P3 IMAD.MOV.U32 R6, RZ, RZ, R14 ;  /* 0x000000ffff063224 */ /* 0x000fe200078e000e */
[----:B------:R-:W-:Y:S01]  /*13e0*/  @P3 MOV R7, R16 ;  /* 0x0000001000073202 */ /* 0x000fe20000000f00 */
[----:B------:R-:W-:Y:S02]  /*13f0*/  @P5 IMAD.MOV.U32 R6, RZ, RZ, R0 ;  /* 0x000000ffff065224 */ /* 0x000fe400078e0000 */
[----:B------:R-:W-:Y:S01]  /*1400*/  @P5 IMAD.MOV.U32 R7, RZ, RZ, R14 ;  /* 0x000000ffff075224 */ /* 0x000fe200078e000e */
[----:B------:R-:W-:Y:S01]  /*1410*/  @P4 MOV R7, R0 ;  /* 0x0000000000074202 */ /* 0x000fe20000000f00 */
[----:B------:R-:W-:Y:S01]  /*1420*/  IMAD.MOV.U32 R15, RZ, RZ, R6 ;  /* 0x000000ffff0f7224 */ /* 0x000fe200078e0006 */
[----:B------:R-:W-:Y:S06]  /*1430*/  @!P6 BRA `(.L_x_14) ;  /* 0x000000000028e947 */ /* 0x000fec0003800000 */
[----:B------:R-:W-:Y:S01]  /*1440*/  @P1 IMAD.MOV.U32 R8, RZ, RZ, R19 ;  /* 0x000000ffff081224 */ /* 0x000fe200078e0013 */
[----:B------:R-:W-:Y:S01]  /*1450*/  LOP3.LUT R10, R10, 0x1f, RZ, 0xc0, !PT ;  /* 0x0000001f0a0a7812 */ /* 0x000fe200078ec0ff */
[----:B------:R-:W-:Y:S01]  /*1460*/  @P0 IMAD.MOV.U32 R8, RZ, RZ, R18 ;  /* 0x000000ffff080224 */ /* 0x000fe200078e0012 */
[----:B------:R-:W-:Y:S02]  /*1470*/  ISETP.EQ.AND P0, PT, R11, 0x8, PT ;  /* 0x000000080b00780c */ /* 0x000fe40003f02270 */
[----:B------:R-:W-:Y:S01]  /*1480*/  @P3 MOV R8, R17 ;  /* 0x0000001100083202 */ /* 0x000fe20000000f00 */
[----:B------:R-:W-:Y:S01]  /*1490*/  @P5 IMAD.MOV.U32 R8, RZ, RZ, R16 ;  /* 0x000000ffff085224 */ /* 0x000fe200078e0010 */
[----:B------:R-:W-:Y:S01]  /*14a0*/  SHF.L.W.U32.HI R15, R7, R10, R15 ;  /* 0x0000000a070f7219 */ /* 0x000fe20000010e0f */
[----:B------:R-:W-:-:S08]  /*14b0*/  @P4 IMAD.MOV.U32 R8, RZ, RZ, R14 ;  /* 0x000000ffff084224 */ /* 0x000fd000078e000e */
[----:B------:R-:W-:-:S05]  /*14c0*/  @P0 IMAD.MOV.U32 R8, RZ, RZ, R0 ;  /* 0x000000ffff080224 */ /* 0x000fca00078e0000 */
[----:B------:R-:W-:-:S07]  /*14d0*/  SHF.L.W.U32.HI R7, R8, R10, R7 ;  /* 0x0000000a08077219 */ /* 0x000fce0000010e07 */
.L_x_14:
[----:B------:R-:W-:Y:S05]  /*14e0*/  BSYNC.RECONVERGENT B1 ;  /* 0x0000000000017941 */ /* 0x000fea0003800200 */
.L_x_13:
[C---:B------:R-:W-:Y:S01]  /*14f0*/  SHF.L.W.U32.HI R17, R7.reuse, 0x2, R15 ;  /* 0x0000000207117819 */ /* 0x040fe20000010e0f */
[----:B------:R-:W-:Y:S01]  /*1500*/  UMOV UR4, 0x54442d19 ;  /* 0x54442d1900047882 */ /* 0x000fe20000000000 */
[----:B------:R-:W-:Y:S01]  /*1510*/  SHF.L.U32 R7, R7, 0x2, RZ ;  /* 0x0000000207077819 */ /* 0x000fe200000006ff */
[----:B------:R-:W-:Y:S01]  /*1520*/  UMOV UR5, 0x3bf921fb ;  /* 0x3bf921fb00057882 */ /* 0x000fe20000000000 */
[----:B------:R-:W-:Y:S02]  /*1530*/  SHF.R.S32.HI R0, RZ, 0x1f, R17 ;  /* 0x0000001fff007819 */ /* 0x000fe40000011411 */
[----:B------:R-:W-:Y:S02]  /*1540*/  ISETP.GE.AND P1, PT, R4, RZ, PT ;  /* 0x000000ff0400720c */ /* 0x000fe40003f26270 */
[C---:B------:R-:W-:Y:S02]  /*1550*/  LOP3.LUT R12, R0.reuse, R7, RZ, 0x3c, !PT ;  /* 0x00000007000c7212 */ /* 0x040fe400078e3cff */
[----:B------:R-:W-:-:S02]  /*1560*/  LOP3.LUT R13, R0, R17, RZ, 0x3c, !PT ;  /* 0x00000011000d7212 */ /* 0x000fc400078e3cff */
[----:B------:R-:W-:Y:S02]  /*1570*/  LOP3.LUT R0, R17, R4, RZ, 0x3c, !PT ;  /* 0x0000000411007212 */ /* 0x000fe400078e3cff */
[----:B------:R-:W0:Y:S02]  /*1580*/  I2F.F64.S64 R6, R12 ;  /* 0x0000000c00067312 */ /* 0x000e240000301c00 */
[----:B------:R-:W-:Y:S01]  /*1590*/  ISETP.GE.AND P0, PT, R0, RZ, PT ;  /* 0x000000ff0000720c */ /* 0x000fe20003f06270 */
[----:B0-----:R-:W-:Y:S01]  /*15a0*/  DMUL R10, R6, UR4 ;  /* 0x00000004060a7c28 */ /* 0x001fe20008000000 */
[----:B------:R-:W-:-:S04]  /*15b0*/  SHF.R.U32.HI R6, RZ, 0x1e, R15 ;  /* 0x0000001eff067819 */ /* 0x000fc8000001160f */
[----:B------:R-:W-:-:S05]  /*15c0*/  LEA.HI R6, R17, R6, RZ, 0x1 ;  /* 0x0000000611067211 */ /* 0x000fca00078f08ff */
[----:B------:R-:W0:Y:S01]  /*15d0*/  F2F.F32.F64 R10, R10 ;  /* 0x0000000a000a7310 */ /* 0x000e220000301000 */
[----:B------:R-:W-:-:S04]  /*15e0*/  IMAD.MOV R0, RZ, RZ, -R6 ;  /* 0x000000ffff007224 */ /* 0x000fc800078e0a06 */
[----:B------:R-:W-:Y:S01]  /*15f0*/  @!P1 IMAD.MOV.U32 R6, RZ, RZ, R0 ;  /* 0x000000ffff069224 */ /* 0x000fe200078e0000 */
[----:B0-----:R-:W-:-:S07]  /*1600*/  FSEL R7, -R10, R10, !P0 ;  /* 0x0000000a0a077208 */ /* 0x001fce0004000100 */
.L_x_11:
[----:B------:R-:W-:Y:S05]  /*1610*/  BSYNC.RECONVERGENT B0 ;  /* 0x0000000000007941 */ /* 0x000fea0003800200 */
.L_x_10:
[----:B------:R-:W-:Y:S01]  /*1620*/  FADD R8, |R4|, 1 ;  /* 0x3f80000004087421 */ /* 0x000fe20000000200 */
[----:B------:R-:W-:Y:S02]  /*1630*/  IMAD.MOV.U32 R13, RZ, RZ, 0x3c190000 ;  /* 0x3c190000ff0d7424 */ /* 0x000fe400078e00ff */
[----:B------:R-:W-:Y:S01]  /*1640*/  FMUL R12, R7, R7 ;  /* 0x00000007070c7220 */ /* 0x000fe20000400000 */
[----:B------:R-:W-:Y:S01]  /*1650*/  IMAD.MOV.U32 R15, RZ, RZ, 0x3e055027 ;  /* 0x3e055027ff0f7424 */ /* 0x000fe200078e00ff */
[----:B------:R-:W-:Y:S01]  /*1660*/  LOP3.LUT R6, R6, 0x1, RZ, 0xc0, !PT ;  /* 0x0000000106067812 */ /* 0x000fe200078ec0ff */
[----:B------:R-:W-:Y:S02]  /*1670*/  VIADD R11, R8, 0xc0d55555 ;  /* 0xc0d55555080b7836 */ /* 0x000fe40000000000 */
[----:B------:R-:W-:Y:S01]  /*1680*/  FFMA R13, R12, R13, 0.003265380859375 ;  /* 0x3b5600000c0d7423 */ /* 0x000fe2000000000d */
[----:B------:R-:W-:Y:S01]  /*1690*/  FMUL R0, R4, 0.0099999997764825820923 ;  /* 0x3c23d70a04007820 */ /* 0x000fe20000400000 */
[----:B------:R-:W-:Y:S01]  /*16a0*/  IMAD.MOV.U32 R17, RZ, RZ, 0x3bbb989d ;  /* 0x3bbb989dff117424 */ /* 0x000fe200078e00ff */
[----:B------:R-:W-:Y:S01]  /*16b0*/  ISETP.NE.U32.AND P1, PT, R6, 0x1, PT ;  /* 0x000000010600780c */ /* 0x000fe20003f25070 */
[----:B------:R-:W-:Y:S01]  /*16c0*/  FFMA R13, R12, R13, 0.0242919921875 ;  /* 0x3cc700000c0d7423 */ /* 0x000fe2000000000d */
[----:B------:R-:W-:Y:S01]  /*16d0*/  LOP3.LUT R11, R11, 0xff800000, RZ, 0xc0, !PT ;  /* 0xff8000000b0b7812 */ /* 0x000fe200078ec0ff */
[----:B------:R-:W-:Y:S01]  /*16e0*/  FFMA.SAT R6, R0, R17, 0.5 ;  /* 0x3f00000000067423 */ /* 0x000fe20000002011 */
[----:B------:R-:W-:Y:S01]  /*16f0*/  FSETP.NEU.AND P0, PT, |R7|, 0.00049096695147454738617, PT ;  /* 0x3a00b43c0700780b */ /* 0x000fe20003f0d200 */
[----:B------:R-:W-:Y:S01]  /*1700*/  FFMA R13, R12, R13, 0.053466796875 ;  /* 0x3d5b00000c0d7423 */ /* 0x000fe2000000000d */
[----:B------:R-:W-:Y:S01]  /*1710*/  IADD3 R10, PT, PT, R8, -R11, RZ ;  /* 0x8000000b080a7210 */ /* 0x000fe20007ffe0ff */
[----:B------:R-:W-:Y:S01]  /*1720*/  FADD R4, R4, R5 ;  /* 0x0000000504047221 */ /* 0x000fe20000000000 */
[----:B------:R-:W-:Y:S01]  /*1730*/  MOV R19, 0x437c0000 ;  /* 0x437c000000137802 */ /* 0x000fe20000000f00 */
[----:B------:R-:W-:Y:S01]  /*1740*/  FFMA R13, R12, R13, 0.13337790966033935547 ;  /* 0x3e0894380c0d7423 */ /* 0x000fe2000000000d */
[----:B------:R-:W-:-:S02]  /*1750*/  IMAD.MOV.U32 R5, RZ, RZ, 0x7f800000 ;  /* 0x7f800000ff057424 */ /* 0x000fc400078e00ff */
[----:B------:R-:W-:Y:S01]  /*1760*/  FADD R10, R10, -1 ;  /* 0xbf8000000a0a7421 */ /* 0x000fe20000000000 */
[----:B------:R-:W-:Y:S01]  /*1770*/  FADD R4, R9, R4 ;  /* 0x0000000409047221 */ /* 0x000fe20000000000 */
[----:B------:R-:W-:Y:S01]  /*1780*/  FFMA.RM R6, R6, R19, 12582913 ;  /* 0x4b40000106067423 */ /* 0x000fe20000004013 */
[----:B------:R-:W-:Y:S01]  /*1790*/  FFMA R14, R12, R13, 0.33333230018615722656 ;  /* 0x3eaaaa880c0e7423 */ /* 0x000fe2000000000d */
[----:B------:R-:W-:Y:S01]  /*17a0*/  FFMA R15, R10, -R15, 0.14084610342979431152 ;  /* 0x3e1039f60a0f7423 */ /* 0x000fe2000000080f */
[----:B------:R-:W-:Y:S01]  /*17b0*/  FMUL R12, R12, R7 ;  /* 0x000000070c0c7220 */ /* 0x000fe20000400000 */
[C---:B------:R-:W-:Y:S01]  /*17c0*/  FADD R13, R6.reuse, -12583039 ;  /* 0xcb40007f060d7421 */ /* 0x040fe20000000000 */
[----:B------:R-:W-:Y:S02]  /*17d0*/  IMAD.SHL.U32 R6, R6, 0x800000, RZ ;  /* 0x0080000006067824 */ /* 0x000fe400078e00ff */
[----:B------:R-:W-:Y:S01]  /*17e0*/  FFMA R15, R10, R15, -0.12148627638816833496 ;  /* 0xbdf8cdcc0a0f7423 */ /* 0x000fe2000000000f */
[----:B------:R-:W-:Y:S01]  /*17f0*/  @P0 FFMA R7, R14, R12, R7 ;  /* 0x0000000c0e070223 */ /* 0x000fe20000000007 */
[----:B------:R-:W-:Y:S01]  /*1800*/  FFMA R13, R0, 1.4426950216293334961, -R13 ;  /* 0x3fb8aa3b000d7823 */ /* 0x000fe2000000080d */
[----:B------:R-:W-:Y:S01]  /*1810*/  ISETP.GT.U32.AND P0, PT, R8, 0x7f7fffff, PT ;  /* 0x7f7fffff0800780c */ /* 0x000fe20003f04070 */
[----:B------:R-:W-:-:S02]  /*1820*/  FFMA R15, R10, R15, 0.13980610668659210205 ;  /* 0x3e0f29550a0f7423 */ /* 0x000fc4000000000f */
[----:B------:R-:W-:Y:S01]  /*1830*/  FFMA R13, R0, 1.925963033500011079e-08, R13 ;  /* 0x32a57060000d7823 */ /* 0x000fe2000000000d */
[----:B------:R-:W0:Y:S01]  /*1840*/  @!P1 MUFU.RCP R7, -R7 ;  /* 0x8000000700079308 */ /* 0x000e220000001000 */
[----:B------:R-:W-:Y:S01]  /*1850*/  FFMA R15, R10, R15, -0.16684235632419586182 ;  /* 0xbe2ad8b90a0f7423 */ /* 0x000fe2000000000f */
[----:B------:R-:W-:Y:S02]  /*1860*/  I2FP.F32.S32 R0, R11 ;  /* 0x0000000b00007245 */ /* 0x000fe40000201400 */
[----:B------:R-:W-:Y:S01]  /*1870*/  FSETP.NEU.AND P1, PT, R8, RZ, PT ;  /* 0x000000ff0800720b */ /* 0x000fe20003f2d000 */
[----:B------:R-:W-:Y:S02]  /*1880*/  FFMA R15, R10, R15, 0.20012299716472625732 ;  /* 0x3e4ced0b0a0f7423 */ /* 0x000fe4000000000f */
[----:B------:R-:W-:Y:S01]  /*1890*/  FFMA R0, R0, 1.1920928955078125e-07, RZ ;  /* 0x3400000000007823 */ /* 0x000fe200000000ff */
[----:B------:R-:W1:Y:S01]  /*18a0*/  MUFU.EX2 R13, R13 ;  /* 0x0000000d000d7308 */ /* 0x000e620000000800 */
[----:B------:R-:W-:-:S04]  /*18b0*/  FFMA R15, R10, R15, -0.24999669194221496582 ;  /* 0xbe7fff220a0f7423 */ /* 0x000fc8000000000f */
[----:B------:R-:W-:-:S04]  /*18c0*/  FFMA R15, R10, R15, 0.33333182334899902344 ;  /* 0x3eaaaa780a0f7423 */ /* 0x000fc8000000000f */
[----:B------:R-:W-:Y:S01]  /*18d0*/  FFMA R15, R10, R15, -0.5 ;  /* 0xbf0000000a0f7423 */ /* 0x000fe2000000000f */
[----:B0-----:R-:W-:-:S03]  /*18e0*/  FADD R7, R7, R4 ;  /* 0x0000000407077221 */ /* 0x001fc60000000000 */
[----:B------:R-:W-:-:S04]  /*18f0*/  FMUL R15, R10, R15 ;  /* 0x0000000f0a0f7220 */ /* 0x000fc80000400000 */
[----:B------:R-:W-:Y:S01]  /*1900*/  FFMA R15, R10, R15, R10 ;  /* 0x0000000f0a0f7223 */ /* 0x000fe2000000000a */
[----:B-1----:R-:W-:-:S03]  /*1910*/  FFMA R7, R6, R13, R7 ;  /* 0x0000000d06077223 */ /* 0x002fc60000000007 */
[----:B------:R-:W-:Y:S01]  /*1920*/  FFMA R0, R0, 0.69314718246459960938, R15 ;  /* 0x3f31721800007823 */ /* 0x000fe2000000000f */
[----:B------:R-:W-:-:S05]  /*1930*/  @P0 FFMA R0, R8, R5, +INF ;  /* 0x7f80000008000423 */ /* 0x000fca0000000005 */
[----:B------:R-:W-:-:S05]  /*1940*/  FSEL R0, R0, -INF , P1 ;  /* 0xff80000000007808 */ /* 0x000fca0000800000 */
[----:B------:R-:W-:-:S05]  /*1950*/  FADD R7, R0, R7 ;  /* 0x0000000700077221 */ /* 0x000fca0000000000 */
[----:B------:R-:W-:Y:S01]  /*1960*/  STG.E desc[UR6][R2.64], R7 ;  /* 0x0000000702007986 */ /* 0x000fe2000c101906 */
[----:B------:R-:W-:Y:S05]  /*1970*/  EXIT ;  /* 0x000000000000794d */ /* 0x000fea0003800000 */
.L_x_15:
[----:B------:R-:W-:-:S00]  /*1980*/  BRA `(.L_x_15) ;  /* 0xfffffffc00fc7947 */ /* 0x000fc0000383ffff */
[----:B------:R-:W-:-:S00]  /*1990*/  NOP ;  /* 0x0000000000007918 */ /* 0x000fc00000000000 */
        /* <DEDUP_REMOVED lines=14> */
.L_x_59:


//--------------------- .text._Z14high_registersPfi --------------------------
	.section	.text._Z14high_registersPfi,"ax",@progbits
	.align	128
        .global         _Z14high_registersPfi
        .type           _Z14high_registersPfi,@function
        .size           _Z14high_registersPfi,(.L_x_58 - _Z14high_registersPfi)
        .other          _Z14high_registersPfi,@"STO_CUDA_ENTRY STV_DEFAULT"
_Z14high_registersPfi:
.text._Z14high_registersPfi:
[----:B------:R-:W0:Y:S01]  /*0000*/  LDC R1, c[0x0][0x37c] ;  /* 0x0000df00ff017b82 */ /* 0x000e220000000800 */
[----:B------:R-:W1:Y:S07]  /*0010*/  S2R R0, SR_TID.X ;  /* 0x0000000000007919 */ /* 0x000e6e0000002100 */
[----:B------:R-:W1:Y:S01]  /*0020*/  S2UR UR4, SR_CTAID.X ;  /* 0x00000000000479c3 */ /* 0x000e620000002500 */
[----:B------:R-:W2:Y:S01]  /*0030*/  LDCU UR5, c[0x0][0x388] ;  /* 0x00007100ff0577ac */ /* 0x000ea20008000800 */
[----:B0-----:R-:W-:-:S06]  /*0040*/  VIADD R1, R1, 0xffffffe0 ;  /* 0xffffffe001017836 */ /* 0x001fcc0000000000 */
[----:B------:R-:W1:Y:S02]  /*0050*/  LDC R3, c[0x0][0x360] ;  /* 0x0000d800ff037b82 */ /* 0x000e640000000800 */
[----:B-1----:R-:W-:-:S05]  /*0060*/  IMAD R3, R3, UR4, R0 ;  /* 0x0000000403037c24 */ /* 0x002fca000f8e0200 */
[----:B--2---:R-:W-:-:S13]  /*0070*/  ISETP.GE.AND P0, PT, R3, UR5, PT ;  /* 0x0000000503007c0c */ /* 0x004fda000bf06270 */
[----:B------:R-:W-:Y:S05]  /*0080*/  @P0 EXIT ;  /* 0x000000000000094d */ /* 0x000fea0003800000 */
[----:B------:R-:W0:Y:S01]  /*0090*/  LDC.64 R6, c[0x0][0x380] ;  /* 0x0000e000ff067b82 */ /* 0x000e220000000a00 */
[----:B------:R-:W1:Y:S01]  /*00a0*/  LDCU.64 UR6, c[0x0][0x358] ;  /* 0x00006b00ff0677ac */ /* 0x000e620008000a00 */
[----:B0-----:R-:W-:-:S05]  /*00b0*/  IMAD.WIDE R6, R3, 0x4, R6 ;  /* 0x0000000403067825 */ /* 0x001fca00078e0206 */
[----:B-1----:R-:W2:Y:S01]  /*00c0*/  LDG.E R9, desc[UR6][R6.64] ;  /* 0x0000000606097981 */ /* 0x002ea2000c1e1900 */
[----:B------:R-:W-:Y:S01]  /*00d0*/  BSSY.RECONVERGENT B0, `(.L_x_16) ;  /* 0x0000041000007945 */ /* 0x000fe20003800200 */
[C---:B--2---:R-:W-:Y:S01]  /*00e0*/  FMUL R0, R9.reuse, 0.63661974668502807617 ;  /* 0x3f22f98309007820 */ /* 0x044fe20000400000 */
[C---:B------:R-:W-:Y:S01]  /*00f0*/  FSETP.GE.AND P0, PT, |R9|.reuse, 105615, PT ;  /* 0x47ce47800900780b */ /* 0x040fe20003f06200 */
[----:B------:R-:W-:-:S04]  /*0100*/  FADD R4, R9, R9 ;  /* 0x0000000909047221 */ /* 0x000fc80000000000 */
[----:B------:R-:W0:Y:S02]  /*0110*/  F2I.NTZ R0, R0 ;  /* 0x0000000000007305 */ /* 0x000e240000203100 */
[----:B0-----:R-:W-:-:S05]  /*0120*/  I2FP.F32.S32 R2, R0 ;  /* 0x0000000000027245 */ /* 0x001fca0000201400 */
[----:B------:R-:W-:-:S04]  /*0130*/  FFMA R3, R2, -1.5707962512969970703, R9 ;  /* 0xbfc90fda02037823 */ /* 0x000fc80000000009 */
[----:B------:R-:W-:-:S04]  /*0140*/  FFMA R3, R2, -7.5497894158615963534e-08, R3 ;  /* 0xb3a2216802037823 */ /* 0x000fc80000000003 */
[----:B------:R-:W-:Y:S01]  /*0150*/  FFMA R2, R2, -5.3903029534742383927e-15, R3 ;  /* 0xa7c234c502027823 */ /* 0x000fe20000000003 */
[----:B------:R-:W-:Y:S06]  /*0160*/  @!P0 BRA `(.L_x_17) ;  /* 0x0000000000dc8947 */ /* 0x000fec0003800000 */
[----:B------:R-:W-:-:S13]  /*0170*/  FSETP.NEU.AND P0, PT, |R9|, +INF , PT ;  /* 0x7f8000000900780b */ /* 0x000fda0003f0d200 */
[----:B------:R-:W-:Y:S01]  /*0180*/  @!P0 FMUL R2, RZ, R9 ;  /* 0x00000009ff028220 */ /* 0x000fe20000400000 */
[----:B------:R-:W-:Y:S01]  /*0190*/  @!P0 IMAD.MOV.U32 R0, RZ, RZ, RZ ;  /* 0x000000ffff008224 */ /* 0x000fe200078e00ff */
[----:B------:R-:W-:Y:S06]  /*01a0*/  @!P0 BRA `(.L_x_17) ;  /* 0x0000000000cc8947 */ /* 0x000fec0003800000 */
[----:B------:R-:W-:Y:S01]  /*01b0*/  SHF.L.U32 R2, R9, 0x8, RZ ;  /* 0x0000000809027819 */ /* 0x000fe200000006ff */
[----:B------:R-:W-:Y:S01]  /*01c0*/  IMAD.MOV.U32 R8, RZ, RZ, RZ ;  /* 0x000000ffff087224 */ /* 0x000fe200078e00ff */
[----:B------:R-:W0:Y:S01]  /*01d0*/  LDCU.64 UR8, c[0x4][URZ] ;  /* 0x01000000ff0877ac */ /* 0x000e220008000a00 */
[----:B------:R-:W-:Y:S01]  /*01e0*/  IMAD.MOV.U32 R0, RZ, RZ, R1 ;  /* 0x000000ffff007224 */ /* 0x000fe200078e0001 */
[----:B------:R-:W-:Y:S01]  /*01f0*/  LOP3.LUT R5, R2, 0x80000000, RZ, 0xfc, !PT ;  /* 0x8000000002057812 */ /* 0x000fe200078efcff */
[----:B------:R-:W-:Y:S01]  /*0200*/  UMOV UR5, URZ ;  /* 0x000000ff00057c82 */ /* 0x000fe20008000000 */
[----:B------:R-:W-:-:S05]  /*0210*/  UMOV UR4, URZ ;  /* 0x000000ff00047c82 */ /* 0x000fca0008000000 */
.L_x_18:
[----:B0-----:R-:W-:Y:S01]  /*0220*/  MOV R10, UR8 ;  /* 0x00000008000a7c02 */ /* 0x001fe20008000f00 */
[----:B------:R-:W-:-:S05]  /*0230*/  IMAD.U32 R11, RZ, RZ, UR9 ;  /* 0x00000009ff0b7e24 */ /* 0x000fca000f8e00ff */
[----:B------:R-:W2:Y:S01]  /*0240*/  LDG.E.CONSTANT R2, desc[UR6][R10.64] ;  /* 0x000000060a027981 */ /* 0x000ea2000c1e9900 */
[----:B------:R-:W-:Y:S02]  /*0250*/  UIADD3 UR8, UP0, UPT, UR8, 0x4, URZ ;  /* 0x0000000408087890 */ /* 0x000fe4000ff1e0ff */
[----:B------:R-:W-:Y:S02]  /*0260*/  UIADD3 UR4, UPT, UPT, UR4, 0x1, URZ ;  /* 0x0000000104047890 */ /* 0x000fe4000fffe0ff */
[----:B------:R-:W-:Y:S02]  /*0270*/  UIADD3.X UR9, UPT, UPT, URZ, UR9, URZ, UP0, !UPT ;  /* 0x00000009ff097290 */ /* 0x000fe400087fe4ff */
[----:B------:R-:W-:Y:S01]  /*0280*/  UISETP.NE.AND UP0, UPT, UR4, 0x6, UPT ;  /* 0x000000060400788c */ /* 0x000fe2000bf05270 */
[----:B--2---:R-:W-:-:S03]  /*0290*/  IMAD.WIDE.U32 R2, R2, R5, RZ ;  /* 0x0000000502027225 */ /* 0x004fc600078e00ff */
[----:B------:R-:W-:-:S04]  /*02a0*/  IADD3 R13, P0, PT, R2, R8, RZ ;  /* 0x00000008020d7210 */ /* 0x000fc80007f1e0ff */
[----:B------:R-:W-:Y:S01]  /*02b0*/  IADD3.X R8, PT, PT, R3, UR5, RZ, P0, !PT ;  /* 0x0000000503087c10 */ /* 0x000fe200087fe4ff */
[----:B------:R0:W-:Y:S02]  /*02c0*/  STL [R0], R13 ;  /* 0x0000000d00007387 */ /* 0x0001e40000100800 */
[----:B0-----:R-:W-:Y:S01]  /*02d0*/  VIADD R0, R0, 0x4 ;  /* 0x0000000400007836 */ /* 0x001fe20000000000 */
[----:B------:R-:W-:Y:S06]  /*02e0*/  BRA.U UP0, `(.L_x_18) ;  /* 0xfffffffd00cc7547 */ /* 0x000fec000b83ffff */
[----:B------:R-:W-:Y:S01]  /*02f0*/  SHF.R.U32.HI R10, RZ, 0x17, R9 ;  /* 0x00000017ff0a7819 */ /* 0x000fe20000011609 */
[----:B------:R0:W-:Y:S03]  /*0300*/  STL [R1+0x18], R8 ;  /* 0x0000180801007387 */ /* 0x0001e60000100800 */
[C---:B------:R-:W-:Y:S02]  /*0310*/  LOP3.LUT R0, R10.reuse, 0xe0, RZ, 0xc0, !PT ;  /* 0x000000e00a007812 */ /* 0x040fe400078ec0ff */
[----:B------:R-:W-:Y:S02]  /*0320*/  LOP3.LUT P0, RZ, R10, 0x1f, RZ, 0xc0, !PT ;  /* 0x0000001f0aff7812 */ /* 0x000fe4000780c0ff */
[----:B------:R-:W-:-:S04]  /*0330*/  IADD3 R0, PT, PT, R0, -0x80, RZ ;  /* 0xffffff8000007810 */ /* 0x000fc80007ffe0ff */
[----:B------:R-:W-:-:S05]  /*0340*/  SHF.R.U32.HI R0, RZ, 0x5, R0 ;  /* 0x00000005ff007819 */ /* 0x000fca0000011600 */
[----:B------:R-:W-:-:S05]  /*0350*/  IMAD R12, R0, -0x4, R1 ;  /* 0xfffffffc000c7824 */ /* 0x000fca00078e0201 */
[----:B------:R-:W2:Y:S04]  /*0360*/  LDL R3, [R12+0x18] ;  /* 0x000018000c037983 */ /* 0x000ea80000100800 */
[----:B------:R-:W2:Y:S04]  /*0370*/  LDL R2, [R12+0x14] ;  /* 0x000014000c027983 */ /* 0x000ea80000100800 */
[----:B------:R-:W3:Y:S01]  /*0380*/  @P0 LDL R5, [R12+0x10] ;  /* 0x000010000c050983 */ /* 0x000ee20000100800 */
[----:B------:R-:W-:Y:S01]  /*0390*/  LOP3.LUT R0, R10, 0x1f, RZ, 0xc0, !PT ;  /* 0x0000001f0a007812 */ /* 0x000fe200078ec0ff */
[----:B------:R-:W-:Y:S01]  /*03a0*/  UMOV UR4, 0x54442d19 ;  /* 0x54442d1900047882 */ /* 0x000fe20000000000 */
[----:B------:R-:W-:-:S02]  /*03b0*/  UMOV UR5, 0x3bf921fb ;  /* 0x3bf921fb00057882 */ /* 0x000fc40000000000 */
[-C--:B--2---:R-:W-:Y:S02]  /*03c0*/  @P0 SHF.L.W.U32.HI R3, R2, R0.reuse, R3 ;  /* 0x0000000002030219 */ /* 0x084fe40000010e03 */
[----:B---3--:R-:W-:Y:S02]  /*03d0*/  @P0 SHF.L.W.U32.HI R2, R5, R0, R2 ;  /* 0x0000000005020219 */ /* 0x008fe40000010e02 */
[----:B------:R-:W-:Y:S02]  /*03e0*/  ISETP.GE.AND P0, PT, R9, RZ, PT ;  /* 0x000000ff0900720c */ /* 0x000fe40003f06270 */
[C-C-:B------:R-:W-:Y:S01]  /*03f0*/  SHF.L.W.U32.HI R0, R2.reuse, 0x2, R3.reuse ;  /* 0x0000000202007819 */ /* 0x140fe20000010e03 */
[----:B------:R-:W-:Y:S01]  /*0400*/  IMAD.SHL.U32 R2, R2, 0x4, RZ ;  /* 0x0000000402027824 */ /* 0x000fe200078e00ff */
[----:B------:R-:W-:Y:S02]  /*0410*/  SHF.R.U32.HI R3, RZ, 0x1e, R3 ;  /* 0x0000001eff037819 */ /* 0x000fe40000011603 */
[----:B------:R-:W-:-:S04]  /*0420*/  SHF.R.S32.HI R5, RZ, 0x1f, R0 ;  /* 0x0000001fff057819 */ /* 0x000fc80000011400 */
[C---:B------:R-:W-:Y:S02]  /*0430*/  LOP3.LUT R10, R5.reuse, R2, RZ, 0x3c, !PT ;  /* 0x00000002050a7212 */ /* 0x040fe400078e3cff */
[----:B------:R-:W-:Y:S02]  /*0440*/  LOP3.LUT R11, R5, R0, RZ, 0x3c, !PT ;  /* 0x00000000050b7212 */ /* 0x000fe400078e3cff */
[C---:B------:R-:W-:Y:S02]  /*0450*/  LOP3.LUT R2, R0.reuse, R9, RZ, 0x3c, !PT ;  /* 0x0000000900027212 */ /* 0x040fe400078e3cff */
[----:B------:R-:W-:Y:S02]  /*0460*/  LEA.HI R0, R0, R3, RZ, 0x1 ;  /* 0x0000000300007211 */ /* 0x000fe400078f08ff */
[----:B------:R-:W1:Y:S01]  /*0470*/  I2F.F64.S64 R10, R10 ;  /* 0x0000000a000a7312 */ /* 0x000e620000301c00 */
[----:B------:R-:W-:Y:S02]  /*0480*/  ISETP.GE.AND P1, PT, R2, RZ, PT ;  /* 0x000000ff0200720c */ /* 0x000fe40003f26270 */
[----:B------:R-:W-:-:S05]  /*0490*/  IMAD.MOV R2, RZ, RZ, -R0 ;  /* 0x000000ffff027224 */ /* 0x000fca00078e0a00 */
[----:B------:R-:W-:Y:S01]  /*04a0*/  @!P0 MOV R0, R2 ;  /* 0x0000000200008202 */ /* 0x000fe20000000f00 */
[----:B-1----:R-:W-:-:S10]  /*04b0*/  DMUL R12, R10, UR4 ;  /* 0x000000040a0c7c28 */ /* 0x002fd40008000000 */
[----:B------:R-:W1:Y:S02]  /*04c0*/  F2F.F32.F64 R12, R12 ;  /* 0x0000000c000c7310 */ /* 0x000e640000301000 */
[----:B01----:R-:W-:-:S07]  /*04d0*/  FSEL R2, -R12, R12, !P1 ;  /* 0x0000000c0c027208 */ /* 0x003fce0004800100 */
.L_x_17:
[----:B------:R-:W-:Y:S05]  /*04e0*/  BSYNC.RECONVERGENT B0 ;  /* 0x0000000000007941 */ /* 0x000fea0003800200 */
.L_x_16:
[----:B------:R-:W-:Y:S01]  /*04f0*/  FMUL R3, R4, 0.63661974668502807617 ;  /* 0x3f22f98304037820 */ /* 0x000fe20000400000 */
[----:B------:R-:W-:Y:S01]  /*0500*/  LOP3.LUT R10, R0, 0x1, RZ, 0xc0, !PT ;  /* 0x00000001000a7812 */ /* 0x000fe200078ec0ff */
[----:B------:R-:W-:Y:S02]  /*0510*/  IMAD.MOV.U32 R14, RZ, RZ, 0x37cbac00 ;  /* 0x37cbac00ff0e7424 */ /* 0x000fe400078e00ff */
[----:B------:R-:W-:Y:S01]  /*0520*/  FMUL R5, R2, R2 ;  /* 0x0000000202057220 */ /* 0x000fe20000400000 */
[----:B------:R-:W-:Y:S01]  /*0530*/  MOV R12, 0x3effffff ;  /* 0x3effffff000c7802 */ /* 0x000fe20000000f00 */
[----:B------:R-:W-:Y:S01]  /*0540*/  BSSY.RECONVERGENT B0, `(.L_x_19) ;  /* 0x000004d000007945 */ /* 0x000fe20003800200 */
[----:B------:R-:W0:Y:S01]  /*0550*/  F2I.NTZ R3, R3 ;  /* 0x0000000300037305 */ /* 0x000e220000203100 */
[----:B------:R-:W-:Y:S01]  /*0560*/  ISETP.NE.U32.AND P0, PT, R10, 0x1, PT ;  /* 0x000000010a00780c */ /* 0x000fe20003f05070 */
[----:B------:R-:W-:Y:S01]  /*0570*/  FFMA R8, R5, R14, -0.0013887860113754868507 ;  /* 0xbab607ed05087423 */ /* 0x000fe2000000000e */
[----:B------:R-:W-:Y:S01]  /*0580*/  IMAD.MOV.U32 R10, RZ, RZ, 0x3d2aaabb ;  /* 0x3d2aaabbff0a7424 */ /* 0x000fe200078e00ff */
[----:B------:R-:W-:-:S02]  /*0590*/  LOP3.LUT P1, RZ, R0, 0x2, RZ, 0xc0, !PT ;  /* 0x0000000200ff7812 */ /* 0x000fc4000782c0ff */
[----:B------:R-:W-:Y:S02]  /*05a0*/  FSEL R0, R2, 1, P0 ;  /* 0x3f80000002007808 */ /* 0x000fe40000000000 */
[----:B------:R-:W-:Y:S02]  /*05b0*/  FSEL R8, R8, -0.00019574658654164522886, !P0 ;  /* 0xb94d415308087808 */ /* 0x000fe40004000000 */
[----:B------:R-:W-:-:S05]  /*05c0*/  FSEL R10, R10, 0.0083327032625675201416, !P0 ;  /* 0x3c0885e40a0a7808 */ /* 0x000fca0004000000 */
[C---:B------:R-:W-:Y:S01]  /*05d0*/  FFMA R8, R5.reuse, R8, R10 ;  /* 0x0000000805087223 */ /* 0x040fe2000000000a */
[----:B------:R-:W-:Y:S02]  /*05e0*/  FSEL R10, -R12, -0.16666662693023681641, !P0 ;  /* 0xbe2aaaa80c0a7808 */ /* 0x000fe40004000100 */
[----:B------:R-:W-:Y:S02]  /*05f0*/  FSETP.GE.AND P0, PT, |R4|, 105615, PT ;  /* 0x47ce47800400780b */ /* 0x000fe40003f06200 */
[----:B0-----:R-:W-:Y:S01]  /*0600*/  I2FP.F32.S32 R11, R3 ;  /* 0x00000003000b7245 */ /* 0x001fe20000201400 */
[C---:B------:R-:W-:Y:S01]  /*0610*/  FFMA R10, R5.reuse, R8, R10 ;  /* 0x00000008050a7223 */ /* 0x040fe2000000000a */
[----:B------:R-:W-:-:S03]  /*0620*/  FFMA R5, R5, R0, RZ ;  /* 0x0000000005057223 */ /* 0x000fc600000000ff */
[----:B------:R-:W-:Y:S01]  /*0630*/  FFMA R2, R11, -1.5707962512969970703, R4 ;  /* 0xbfc90fda0b027823 */ /* 0x000fe20000000004 */
[----:B------:R-:W-:-:S03]  /*0640*/  FFMA R10, R5, R10, R0 ;  /* 0x0000000a050a7223 */ /* 0x000fc60000000000 */
[----:B------:R-:W-:Y:S01]  /*0650*/  FFMA R2, R11, -7.5497894158615963534e-08, R2 ;  /* 0xb3a221680b027823 */ /* 0x000fe20000000002 */
[----:B------:R-:W-:-:S03]  /*0660*/  @P1 FADD R10, RZ, -R10 ;  /* 0x8000000aff0a1221 */ /* 0x000fc60000000000 */
[----:B------:R-:W-:Y:S01]  /*0670*/  FFMA R0, R11, -5.3903029534742383927e-15, R2 ;  /* 0xa7c234c50b007823 */ /* 0x000fe20000000002 */
[----:B------:R-:W-:Y:S01]  /*0680*/  FADD R11, R4, 1 ;  /* 0x3f800000040b7421 */ /* 0x000fe20000000000 */
[----:B------:R-:W-:Y:S06]  /*0690*/  @!P0 BRA `(.L_x_20) ;  /* 0x0000000000dc8947 */ /* 0x000fec0003800000 */
[----:B------:R-:W-:-:S13]  /*06a0*/  FSETP.NEU.AND P0, PT, |R4|, +INF , PT ;  /* 0x7f8000000400780b */ /* 0x000fda0003f0d200 */
[----:B------:R-:W-:Y:S01]  /*06b0*/  @!P0 FMUL R0, RZ, R4 ;  /* 0x00000004ff008220 */ /* 0x000fe20000400000 */
[----:B------:R-:W-:Y:S01]  /*06c0*/  @!P0 IMAD.MOV.U32 R3, RZ, RZ, RZ ;  /* 0x000000ffff038224 */ /* 0x000fe200078e00ff */
[----:B------:R-:W-:Y:S06]  /*06d0*/  @!P0 BRA `(.L_x_20) ;  /* 0x0000000000cc8947 */ /* 0x000fec0003800000 */
[----:B------:R-:W-:Y:S02]  /*06e0*/  IMAD.SHL.U32 R2, R4, 0x100, RZ ;  /* 0x0000010004027824 */ /* 0x000fe400078e00ff */
[----:B------:R-:W-:Y:S02]  /*06f0*/  HFMA2 R8, -RZ, RZ, 0, 0 ;  /* 0x00000000ff087431 */ /* 0x000fe400000001ff */
[----:B------:R-:W-:Y:S01]  /*0700*/  IMAD.MOV.U32 R0, RZ, RZ, R1 ;  /* 0x000000ffff007224 */ /* 0x000fe200078e0001 */
[----:B------:R-:W0:Y:S01]  /*0710*/  LDCU.64 UR8, c[0x4][URZ] ;  /* 0x01000000ff0877ac */ /* 0x000e220008000a00 */
[----:B------:R-:W-:Y:S01]  /*0720*/  LOP3.LUT R5, R2, 0x80000000, RZ, 0xfc, !PT ;  /* 0x8000000002057812 */ /* 0x000fe200078efcff */
[----:B------:R-:W-:Y:S01]  /*0730*/  UMOV UR5, URZ ;  /* 0x000000ff00057c82 */ /* 0x000fe20008000000 */
[----:B------:R-:W-:-:S05]  /*0740*/  UMOV UR4, URZ ;  /* 0x000000ff00047c82 */ /* 0x000fca0008000000 */
.L_x_21:
[----:B0-----:R-:W-:Y:S01]  /*0750*/  IMAD.U32 R12, RZ, RZ, UR8 ;  /* 0x00000008ff0c7e24 */ /* 0x001fe2000f8e00ff */
[----:B------:R-:W-:-:S05]  /*0760*/  MOV R13, UR9 ;  /* 0x00000009000d7c02 */ /* 0x000fca0008000f00 */
        /* <DEDUP_REMOVED lines=14> */
[----:B------:R-:W-:-:S03]  /*0850*/  LOP3.LUT P0, RZ, R12, 0x1f, RZ, 0xc0, !PT ;  /* 0x0000001f0cff7812 */ /* 0x000fc6000780c0ff */
[----:B------:R-:W-:-:S05]  /*0860*/  VIADD R0, R0, 0xffffff80 ;  /* 0xffffff8000007836 */ /* 0x000fca0000000000 */
        /* <DEDUP_REMOVED lines=11> */
[C---:B------:R-:W-:Y:S02]  /*0920*/  SHF.L.W.U32.HI R0, R2.reuse, 0x2, R3 ;  /* 0x0000000202007819 */ /* 0x040fe40000010e03 */
[----:B------:R-:W-:Y:S02]  /*0930*/  SHF.L.U32 R2, R2, 0x2, RZ ;  /* 0x0000000202027819 */ /* 0x000fe400000006ff */
[----:B------:R-:W-:-:S02]  /*0940*/  SHF.R.S32.HI R5, RZ, 0x1f, R0 ;  /* 0x0000001fff057819 */ /* 0x000fc40000011400 */
[----:B------:R-:W-:Y:S02]  /*0950*/  SHF.R.U32.HI R3, RZ, 0x1e, R3 ;  /* 0x0000001eff037819 */ /* 0x000fe40000011603 */
[C---:B------:R-:W-:Y:S02]  /*0960*/  LOP3.LUT R12, R5.reuse, R2, RZ, 0x3c, !PT ;  /* 0x00000002050c7212 */ /* 0x040fe400078e3cff */
[----:B------:R-:W-:Y:S02]  /*0970*/  LOP3.LUT R13, R5, R0, RZ, 0x3c, !PT ;  /* 0x00000000050d7212 */ /* 0x000fe400078e3cff */
[C---:B------:R-:W-:Y:S02]  /*0980*/  LEA.HI R3, R0.reuse, R3, RZ, 0x1 ;  /* 0x0000000300037211 */ /* 0x040fe400078f08ff */
[----:B------:R-:W-:Y:S02]  /*0990*/  LOP3.LUT R2, R0, R4, RZ, 0x3c, !PT ;  /* 0x0000000400027212 */ /* 0x000fe400078e3cff */
[----:B------:R-:W1:Y:S01]  /*09a0*/  I2F.F64.S64 R12, R12 ;  /* 0x0000000c000c7312 */ /* 0x000e620000301c00 */
[----:B------:R-:W-:Y:S01]  /*09b0*/  IMAD.MOV R0, RZ, RZ, -R3 ;  /* 0x000000ffff007224 */ /* 0x000fe200078e0a03 */
[----:B------:R-:W-:-:S03]  /*09c0*/  ISETP.GE.AND P1, PT, R2, RZ, PT ;  /* 0x000000ff0200720c */ /* 0x000fc60003f26270 */
[----:B------:R-:W-:Y:S01]  /*09d0*/  @!P0 IMAD.MOV.U32 R3, RZ, RZ, R0 ;  /* 0x000000ffff038224 */ /* 0x000fe200078e0000 */
[----:B-1----:R-:W-:-:S10]  /*09e0*/  DMUL R16, R12, UR4 ;  /* 0x000000040c107c28 */ /* 0x002fd40008000000 */
[----:B------:R-:W1:Y:S02]  /*09f0*/  F2F.F32.F64 R16, R16 ;  /* 0x0000001000107310 */ /* 0x000e640000301000 */
[----:B01----:R-:W-:-:S07]  /*0a00*/  FSEL R0, -R16, R16, !P1 ;  /* 0x0000001010007208 */ /* 0x003fce0004800100 */
.L_x_20:
[----:B------:R-:W-:Y:S05]  /*0a10*/  BSYNC.RECONVERGENT B0 ;  /* 0x0000000000007941 */ /* 0x000fea0003800200 */
.L_x_19:
[----:B------:R-:W-:Y:S01]  /*0a20*/  FMUL R2, R11, 0.63661974668502807617 ;  /* 0x3f22f9830b027820 */ /* 0x000fe20000400000 */
[----:B------:R-:W-:Y:S01]  /*0a30*/  FMUL R5, R0, R0 ;  /* 0x0000000000057220 */ /* 0x000fe20000400000 */
[----:B------:R-:W-:Y:S01]  /*0a40*/  LOP3.LUT R8, R3, 0x1, RZ, 0xc0, !PT ;  /* 0x0000000103087812 */ /* 0x000fe200078ec0ff */
[----:B------:R-:W-:Y:S01]  /*0a50*/  IMAD.MOV.U32 R12, RZ, RZ, 0x3e2aaaa8 ;  /* 0x3e2aaaa8ff0c7424 */ /* 0x000fe200078e00ff */
[----:B------:R-:W-:Y:S01]  /*0a60*/  BSSY.RECONVERGENT B0, `(.L_x_22) ;  /* 0x000004d000007945 */ /* 0x000fe20003800200 */
[----:B------:R-:W-:Y:S01]  /*0a70*/  FFMA R14, R5, R14, -0.0013887860113754868507 ;  /* 0xbab607ed050e7423 */ /* 0x000fe2000000000e */
[----:B------:R-:W0:Y:S01]  /*0a80*/  F2I.NTZ R2, R2 ;  /* 0x0000000200027305 */ /* 0x000e220000203100 */
[----:B------:R-:W-:Y:S01]  /*0a90*/  ISETP.NE.U32.AND P0, PT, R8, 0x1, PT ;  /* 0x000000010800780c */ /* 0x000fe20003f05070 */
[----:B------:R-:W-:Y:S01]  /*0aa0*/  VIADD R3, R3, 0x1 ;  /* 0x0000000103037836 */ /* 0x000fe20000000000 */
[----:B------:R-:W-:Y:S02]  /*0ab0*/  MOV R8, 0x3c0885e4 ;  /* 0x3c0885e400087802 */ /* 0x000fe40000000f00 */
[----:B------:R-:W-:-:S02]  /*0ac0*/  FSEL R14, R14, -0.00019574658654164522886, P0 ;  /* 0xb94d41530e0e7808 */ /* 0x000fc40000000000 */
[----:B------:R-:W-:Y:S02]  /*0ad0*/  FSEL R8, R8, 0.041666727513074874878, !P0 ;  /* 0x3d2aaabb08087808 */ /* 0x000fe40004000000 */
[----:B------:R-:W-:Y:S02]  /*0ae0*/  FSEL R12, -R12, -0.4999999701976776123, !P0 ;  /* 0xbeffffff0c0c7808 */ /* 0x000fe40004000100 */
[----:B------:R-:W-:Y:S01]  /*0af0*/  FSEL R0, R0, 1, !P0 ;  /* 0x3f80000000007808 */ /* 0x000fe20004000000 */
[----:B------:R-:W-:Y:S01]  /*0b00*/  FFMA R8, R5, R14, R8 ;  /* 0x0000000e05087223 */ /* 0x000fe20000000008 */
[----:B------:R-:W-:Y:S02]  /*0b10*/  FSETP.GE.AND P0, PT, |R11|, 105615, PT ;  /* 0x47ce47800b00780b */ /* 0x000fe40003f06200 */
[----:B------:R-:W-:Y:S01]  /*0b20*/  LOP3.LUT P1, RZ, R3, 0x2, RZ, 0xc0, !PT ;  /* 0x0000000203ff7812 */ /* 0x000fe2000782c0ff */
[C---:B------:R-:W-:Y:S01]  /*0b30*/  FFMA R8, R5.reuse, R8, R12 ;  /* 0x0000000805087223 */ /* 0x040fe2000000000c */
[----:B0-----:R-:W-:Y:S01]  /*0b40*/  I2FP.F32.S32 R14, R2 ;  /* 0x00000002000e7245 */ /* 0x001fe20000201400 */
[----:B------:R-:W-:-:S04]  /*0b50*/  FFMA R5, R5, R0, RZ ;  /* 0x0000000005057223 */ /* 0x000fc800000000ff */
[----:B------:R-:W-:Y:S01]  /*0b60*/  FFMA R3, R14, -1.5707962512969970703, R11 ;  /* 0xbfc90fda0e037823 */ /* 0x000fe2000000000b */
[----:B------:R-:W-:-:S03]  /*0b70*/  FFMA R8, R5, R8, R0 ;  /* 0x0000000805087223 */ /* 0x000fc60000000000 */
[C---:B------:R-:W-:Y:S02]  /*0b80*/  FFMA R3, R14.reuse, -7.5497894158615963534e-08, R3 ;  /* 0xb3a221680e037823 */ /* 0x040fe40000000003 */
[----:B------:R-:W-:Y:S02]  /*0b90*/  @P1 FADD R8, RZ, -R8 ;  /* 0x80000008ff081221 */ /* 0x000fe40000000000 */
[----:B------:R-:W-:Y:S01]  /*0ba0*/  FFMA R5, R14, -5.3903029534742383927e-15, R3 ;  /* 0xa7c234c50e057823 */ /* 0x000fe20000000003 */
[----:B------:R-:W-:Y:S06]  /*0bb0*/  @!P0 BRA `(.L_x_23) ;  /* 0x0000000000dc8947 */ /* 0x000fec0003800000 */
[----:B------:R-:W-:-:S13]  /*0bc0*/  FSETP.NEU.AND P0, PT, |R11|, +INF , PT ;  /* 0x7f8000000b00780b */ /* 0x000fda0003f0d200 */
[----:B------:R-:W-:Y:S01]  /*0bd0*/  @!P0 FMUL R5, RZ, R11 ;  /* 0x0000000bff058220 */ /* 0x000fe20000400000 */
[----:B------:R-:W-:Y:S01]  /*0be0*/  @!P0 MOV R2, RZ ;  /* 0x000000ff00028202 */ /* 0x000fe20000000f00 */
        /* <DEDUP_REMOVED lines=8> */
.L_x_24:
        /* <DEDUP_REMOVED lines=11> */
[----:B0-----:R-:W-:Y:S01]  /*0d20*/  IADD3 R0, PT, PT, R0, 0x4, RZ ;  /* 0x0000000400007810 */ /* 0x001fe20007ffe0ff */
        /* <DEDUP_REMOVED lines=25> */
[----:B------:R-:W0:Y:S01]  /*0ec0*/  I2F.F64.S64 R14, R14 ;  /* 0x0000000e000e7312 */ /* 0x000e220000301c00 */
[----:B------:R-:W-:Y:S01]  /*0ed0*/  IMAD.MOV R0, RZ, RZ, -R2 ;  /* 0x000000ffff007224 */ /* 0x000fe200078e0a02 */
[----:B------:R-:W-:-:S04]  /*0ee0*/  ISETP.GE.AND P1, PT, R5, RZ, PT ;  /* 0x000000ff0500720c */ /* 0x000fc80003f26270 */
[----:B------:R-:W-:Y:S01]  /*0ef0*/  @!P0 MOV R2, R0 ;  /* 0x0000000000028202 */ /* 0x000fe20000000f00 */
[----:B0-----:R-:W-:-:S10]  /*0f00*/  DMUL R12, R14, UR4 ;  /* 0x000000040e0c7c28 */ /* 0x001fd40008000000 */
[----:B------:R-:W0:Y:S02]  /*0f10*/  F2F.F32.F64 R12, R12 ;  /* 0x0000000c000c7310 */ /* 0x000e240000301000 */
[----:B0-----:R-:W-:-:S07]  /*0f20*/  FSEL R5, -R12, R12, !P1 ;  /* 0x0000000c0c057208 */ /* 0x001fce0004800100 */
.L_x_23:
[----:B------:R-:W-:Y:S05]  /*0f30*/  BSYNC.RECONVERGENT B0 ;  /* 0x0000000000007941 */ /* 0x000fea0003800200 */
.L_x_22:
[----:B------:R-:W-:Y:S01]  /*0f40*/  FADD R3, |R8|, 1 ;  /* 0x3f80000008037421 */ /* 0x000fe20000000200 */
[----:B------:R-:W-:Y:S02]  /*0f50*/  HFMA2 R13, -RZ, RZ, 1.0244140625, 0 ;  /* 0x3c190000ff0d7431 */ /* 0x000fe400000001ff */
[----:B------:R-:W-:Y:S01]  /*0f60*/  FMUL R12, R5, R5 ;  /* 0x00000005050c7220 */ /* 0x000fe20000400000 */
[----:B------:R-:W-:Y:S01]  /*0f70*/  LOP3.LUT R14, R2, 0x1, RZ, 0xc0, !PT ;  /* 0x00000001020e7812 */ /* 0x000fe200078ec0ff */
[----:B------:R-:W-:Y:S01]  /*0f80*/  VIADD R0, R3, 0xc0d55555 ;  /* 0xc0d5555503007836 */ /* 0x000fe20000000000 */
[----:B------:R-:W-:Y:S01]  /*0f90*/  MOV R17, 0x3e055027 ;  /* 0x3e05502700117802 */ /* 0x000fe20000000f00 */
[----:B------:R-:W-:Y:S01]  /*0fa0*/  HFMA2 R18, -RZ, RZ, 3.7421875, 0 ;  /* 0x437c0000ff127431 */ /* 0x000fe200000001ff */
[----:B------:R-:W-:Y:S01]  /*0fb0*/  FSETP.NEU.AND P0, PT, |R5|, 0.00049096695147454738617, PT ;  /* 0x3a00b43c0500780b */ /* 0x000fe20003f0d200 */
[----:B------:R-:W-:Y:S01]  /*0fc0*/  IMAD.MOV.U32 R16, RZ, RZ, 0x3bbb989d ;  /* 0x3bbb989dff107424 */ /* 0x000fe200078e00ff */
[----:B------:R-:W-:Y:S01]  /*0fd0*/  LOP3.LUT R0, R0, 0xff800000, RZ, 0xc0, !PT ;  /* 0xff80000000007812 */ /* 0x000fe200078ec0ff */
[----:B------:R-:W-:Y:S01]  /*0fe0*/  BSSY.RECONVERGENT B0, `(.L_x_25) ;  /* 0x0000033000007945 */ /* 0x000fe20003800200 */
[----:B------:R-:W-:Y:S01]  /*0ff0*/  FFMA R13, R12, R13, 0.003265380859375 ;  /* 0x3b5600000c0d7423 */ /* 0x000fe2000000000d */
[----:B------:R-:W-:-:S02]  /*1000*/  ISETP.NE.U32.AND P1, PT, R14, 0x1, PT ;  /* 0x000000010e00780c */ /* 0x000fc40003f25070 */
[----:B------:R-:W-:Y:S02]  /*1010*/  IMAD.IADD R15, R3, 0x1, -R0 ;  /* 0x00000001030f7824 */ /* 0x000fe400078e0a00 */
[C---:B------:R-:W-:Y:S01]  /*1020*/  FFMA R13, R12.reuse, R13, 0.0242919921875 ;  /* 0x3cc700000c0d7423 */ /* 0x040fe2000000000d */
[----:B------:R-:W-:Y:S01]  /*1030*/  I2FP.F32.S32 R0, R0 ;  /* 0x0000000000007245 */ /* 0x000fe20000201400 */
[----:B------:R-:W-:Y:S02]  /*1040*/  FADD R2, R15, -1 ;  /* 0xbf8000000f027421 */ /* 0x000fe40000000000 */
[----:B------:R-:W-:Y:S01]  /*1050*/  FFMA R13, R12, R13, 0.053466796875 ;  /* 0x3d5b00000c0d7423 */ /* 0x000fe2000000000d */
[----:B------:R-:W-:Y:S01]  /*1060*/  FMUL R15, R10, 0.0099999997764825820923 ;  /* 0x3c23d70a0a0f7820 */ /* 0x000fe20000400000 */
[----:B------:R-:W-:Y:S01]  /*1070*/  FFMA R0, R0, 1.1920928955078125e-07, RZ ;  /* 0x3400000000007823 */ /* 0x000fe200000000ff */
[----:B------:R-:W-:Y:S01]  /*1080*/  FFMA R17, R2, -R17, 0.14084610342979431152 ;  /* 0x3e1039f602117423 */ /* 0x000fe20000000811 */
[----:B------:R-:W-:-:S03]  /*1090*/  FFMA R13, R12, R13, 0.13337790966033935547 ;  /* 0x3e0894380c0d7423 */ /* 0x000fc6000000000d */
[----:B------:R-:W-:Y:S01]  /*10a0*/  FFMA R17, R2, R17, -0.12148627638816833496 ;  /* 0xbdf8cdcc02117423 */ /* 0x000fe20000000011 */
[C---:B------:R-:W-:Y:S01]  /*10b0*/  FFMA R14, R12.reuse, R13, 0.33333230018615722656 ;  /* 0x3eaaaa880c0e7423 */ /* 0x040fe2000000000d */
[----:B------:R-:W-:Y:S01]  /*10c0*/  FMUL R12, R12, R5 ;  /* 0x000000050c0c7220 */ /* 0x000fe20000400000 */
[----:B------:R-:W-:Y:S01]  /*10d0*/  FFMA.SAT R13, R15, R16, 0.5 ;  /* 0x3f0000000f0d7423 */ /* 0x000fe20000002010 */
[----:B------:R-:W-:Y:S01]  /*10e0*/  FFMA R17, R2, R17, 0.13980610668659210205 ;  /* 0x3e0f295502117423 */ /* 0x000fe20000000011 */
[----:B------:R-:W-:Y:S01]  /*10f0*/  MOV R16, 0x7f800000 ;  /* 0x7f80000000107802 */ /* 0x000fe20000000f00 */
[----:B------:R-:W-:Y:S01]  /*1100*/  @P0 FFMA R5, R14, R12, R5 ;  /* 0x0000000c0e050223 */ /* 0x000fe20000000005 */
[----:B------:R-:W-:Y:S01]  /*1110*/  FFMA.RM R12, R13, R18, 12582913 ;  /* 0x4b4000010d0c7423 */ /* 0x000fe20000004012 */
[----:B------:R-:W-:Y:S01]  /*1120*/  FFMA R17, R2, R17, -0.16684235632419586182 ;  /* 0xbe2ad8b902117423 */ /* 0x000fe20000000011 */
[----:B------:R-:W-:Y:S02]  /*1130*/  ISETP.GT.U32.AND P0, PT, R3, 0x7f7fffff, PT ;  /* 0x7f7fffff0300780c */ /* 0x000fe40003f04070 */
[----:B------:R-:W-:Y:S01]  /*1140*/  FADD R14, R12, -12583039 ;  /* 0xcb40007f0c0e7421 */ /* 0x000fe20000000000 */
[----:B------:R-:W0:Y:S01]  /*1150*/  @!P1 MUFU.RCP R5, -R5 ;  /* 0x8000000500059308 */ /* 0x000e220000001000 */
[----:B------:R-:W-:Y:S01]  /*1160*/  FFMA R17, R2, R17, 0.20012299716472625732 ;  /* 0x3e4ced0b02117423 */ /* 0x000fe20000000011 */
[----:B------:R-:W-:-:S02]  /*1170*/  IMAD.SHL.U32 R12, R12, 0x800000, RZ ;  /* 0x008000000c0c7824 */ /* 0x000fc400078e00ff */
[----:B------:R-:W-:Y:S01]  /*1180*/  FFMA R14, R15, 1.4426950216293334961, -R14 ;  /* 0x3fb8aa3b0f0e7823 */ /* 0x000fe2000000080e */
[----:B------:R-:W-:Y:S01]  /*1190*/  FSETP.NEU.AND P1, PT, R3, RZ, PT ;  /* 0x000000ff0300720b */ /* 0x000fe20003f2d000 */
[C---:B------:R-:W-:Y:S02]  /*11a0*/  FFMA R17, R2.reuse, R17, -0.24999669194221496582 ;  /* 0xbe7fff2202117423 */ /* 0x040fe40000000011 */
[----:B------:R-:W-:Y:S02]  /*11b0*/  FFMA R14, R15, 1.925963033500011079e-08, R14 ;  /* 0x32a570600f0e7823 */ /* 0x000fe4000000000e */
[C---:B------:R-:W-:Y:S02]  /*11c0*/  FFMA R17, R2.reuse, R17, 0.33333182334899902344 ;  /* 0x3eaaaa7802117423 */ /* 0x040fe40000000011 */
[----:B------:R-:W1:Y:S02]  /*11d0*/  MUFU.EX2 R13, R14 ;  /* 0x0000000e000d7308 */ /* 0x000e640000000800 */
[----:B------:R-:W-:-:S04]  /*11e0*/  FFMA R17, R2, R17, -0.5 ;  /* 0xbf00000002117423 */ /* 0x000fc80000000011 */
[----:B------:R-:W-:Y:S01]  /*11f0*/  FMUL R17, R2, R17 ;  /* 0x0000001102117220 */ /* 0x000fe20000400000 */
[----:B0-----:R-:W-:-:S03]  /*1200*/  FADD R15, |R5|, 1 ;  /* 0x3f800000050f7421 */ /* 0x001fc60000000200 */
[----:B------:R-:W-:Y:S01]  /*1210*/  FFMA R17, R2, R17, R2 ;  /* 0x0000001102117223 */ /* 0x000fe20000000002 */
[----:B------:R-:W-:Y:S01]  /*1220*/  VIADD R2, R15, 0xf3000000 ;  /* 0xf30000000f027836 */ /* 0x000fe20000000000 */
[----:B------:R0:W2:Y:S02]  /*1230*/  MUFU.RSQ R18, R15 ;  /* 0x0000000f00127308 */ /* 0x0000a40000001400 */
[----:B------:R-:W-:Y:S01]  /*1240*/  FFMA R0, R0, 0.69314718246459960938, R17 ;  /* 0x3f31721800007823 */ /* 0x000fe20000000011 */
[----:B------:R-:W-:Y:S01]  /*1250*/  @P0 FFMA R0, R3, R16, +INF ;  /* 0x7f80000003000423 */ /* 0x000fe20000000010 */
[----:B------:R-:W-:Y:S01]  /*1260*/  ISETP.GT.U32.AND P2, PT, R2, 0x727fffff, PT ;  /* 0x727fffff0200780c */ /* 0x000fe20003f44070 */
[----:B-1----:R-:W-:-:S03]  /*1270*/  FMUL R12, R12, R13 ;  /* 0x0000000d0c0c7220 */ /* 0x002fc60000400000 */
[----:B------:R-:W-:-:S09]  /*1280*/  FSEL R13, R0, -INF , P1 ;  /* 0xff800000000d7808 */ /* 0x000fd20000800000 */
[----:B0-2---:R-:W-:Y:S05]  /*1290*/  @!P2 BRA `(.L_x_26) ;  /* 0x00000000000ca947 */ /* 0x005fea0003800000 */
[----:B------:R-:W-:-:S07]  /*12a0*/  MOV R17, 0x12c0 ;  /* 0x000012c000117802 */ /* 0x000fce0000000f00 */
[----:B------:R-:W-:Y:S05]  /*12b0*/  CALL.REL.NOINC `($__internal_0_$__cuda_sm20_sqrt_rn_f32_slowpath) ;  /* 0x0000001400607944 */ /* 0x000fea0003c00000 */
[----:B------:R-:W-:Y:S05]  /*12c0*/  BRA `(.L_x_27) ;  /* 0x0000000000107947 */ /* 0x000fea0003800000 */
.L_x_26:
[----:B------:R-:W-:Y:S01]  /*12d0*/  FMUL.FTZ R14, R15, R18 ;  /* 0x000000120f0e7220 */ /* 0x000fe20000410000 */
[----:B------:R-:W-:-:S03]  /*12e0*/  FMUL.FTZ R0, R18, 0.5 ;  /* 0x3f00000012007820 */ /* 0x000fc60000410000 */
[----:B------:R-:W-:-:S04]  /*12f0*/  FFMA R3, -R14, R14, R15 ;  /* 0x0000000e0e037223 */ /* 0x000fc8000000010f */
[----:B------:R-:W-:-:S07]  /*1300*/  FFMA R14, R3, R0, R14 ;  /* 0x00000000030e7223 */ /* 0x000fce000000000e */
.L_x_27:
[----:B------:R-:W-:Y:S05]  /*1310*/  BSYNC.RECONVERGENT B0 ;  /* 0x0000000000007941 */ /* 0x000fea0003800200 */
.L_x_25:
[----:B------:R-:W-:Y:S01]  /*1320*/  FSETP.NEU.AND P0, PT, |R12|, 1, PT ;  /* 0x3f8000000c00780b */ /* 0x000fe20003f0d200 */
[----:B------:R-:W-:Y:S01]  /*1330*/  BSSY.RECONVERGENT B0, `(.L_x_28) ;  /* 0x0000047000007945 */ /* 0x000fe20003800200 */
[----:B------:R-:W-:-:S11]  /*1340*/  HFMA2 R15, -RZ, RZ, 1.875, 0 ;  /* 0x3f800000ff0f7431 */ /* 0x000fd600000001ff */
[----:B------:R-:W-:Y:S05]  /*1350*/  @!P0 BRA `(.L_x_29) ;  /* 0x0000000400108947 */ /* 0x000fea0003800000 */
[----:B------:R-:W-:-:S13]  /*1360*/  FSETP.NAN.AND P0, PT, |R12|, |R12|, PT ;  /* 0x4000000c0c00720b */ /* 0x000fda0003f08200 */
[----:B------:R-:W-:Y:S01]  /*1370*/  @P0 FADD R15, |R12|, 0.5 ;  /* 0x3f0000000c0f0421 */ /* 0x000fe20000000200 */
[----:B------:R-:W-:Y:S06]  /*1380*/  @P0 BRA `(.L_x_29) ;  /* 0x0000000400040947 */ /* 0x000fec0003800000 */
[----:B------:R-:W-:-:S04]  /*1390*/  FSETP.NEU.AND P0, PT, |R12|, +INF , PT ;  /* 0x7f8000000c00780b */ /* 0x000fc80003f0d200 */
[----:B------:R-:W-:-:S13]  /*13a0*/  FSETP.NEU.AND P0, PT, |R12|, RZ, P0 ;  /* 0x000000ff0c00720b */ /* 0x000fda000070d200 */
[----:B------:R-:W-:-:S05]  /*13b0*/  @!P0 FADD R15, |R12|, |R12| ;  /* 0x4000000c0c0f8221 */ /* 0x000fca0000000200 */
[----:B------:R-:W-:Y:S01]  /*13c0*/  @!P0 LOP3.LUT R15, R15, 0x7fffffff, RZ, 0xc0, !PT ;  /* 0x7fffffff0f0f8812 */ /* 0x000fe200078ec0ff */
[----:B------:R-:W-:Y:S06]  /*13d0*/  @!P0 BRA `(.L_x_29) ;  /* 0x0000000000f08947 */ /* 0x000fec0003800000 */
[C---:B------:R-:W-:Y:S01]  /*13e0*/  FMUL R3, |R12|.reuse, 16777216 ;  /* 0x4b8000000c037820 */ /* 0x040fe20000400200 */
[C---:B------:R-:W-:Y:S01]  /*13f0*/  FSETP.GEU.AND P0, PT, |R12|.reuse, 1.175494350822287508e-38, PT ;  /* 0x008000000c00780b */ /* 0x040fe20003f0e200 */
[----:B------:R-:W-:Y:S01]  /*1400*/  IMAD.MOV.U32 R19, RZ, RZ, 0x3a2c32e4 ;  /* 0x3a2c32e4ff137424 */ /* 0x000fe200078e00ff */
[----:B------:R-:W-:Y:S02]  /*1410*/  FSETP.GEU.AND P2, PT, |R12|, RZ, PT ;  /* 0x000000ff0c00720b */ /* 0x000fe40003f4e200 */
[----:B------:R-:W-:Y:S02]  /*1420*/  FSEL R3, R3, |R12|, !P0 ;  /* 0x4000000c03037208 */ /* 0x000fe40004000000 */
[----:B------:R-:W-:-:S03]  /*1430*/  FSEL R15, RZ, -24, P0 ;  /* 0xc1c00000ff0f7808 */ /* 0x000fc60000000000 */
[----:B------:R-:W-:-:S05]  /*1440*/  VIADD R0, R3, 0xc0cafb0d ;  /* 0xc0cafb0d03007836 */ /* 0x000fca0000000000 */
[----:B------:R-:W-:-:S04]  /*1450*/  LOP3.LUT R0, R0, 0xff800000, RZ, 0xc0, !PT ;  /* 0xff80000000007812 */ /* 0x000fc800078ec0ff */
[----:B------:R-:W-:-:S05]  /*1460*/  IADD3 R2, PT, PT, R3, -R0, RZ ;  /* 0x8000000003027210 */ /* 0x000fca0007ffe0ff */
[C---:B------:R-:W-:Y:S01]  /*1470*/  FADD R3, R2.reuse, 1 ;  /* 0x3f80000002037421 */ /* 0x040fe20000000000 */
[----:B------:R-:W-:Y:S01]  /*1480*/  FADD R17, R2, -1 ;  /* 0xbf80000002117421 */ /* 0x000fe20000000000 */
[----:B------:R-:W-:-:S03]  /*1490*/  I2FP.F32.S32 R2, R0 ;  /* 0x0000000000027245 */ /* 0x000fc60000201400 */
[----:B------:R-:W-:Y:S01]  /*14a0*/  FADD R16, R17, R17 ;  /* 0x0000001111107221 */ /* 0x000fe20000000000 */
[----:B------:R-:W0:Y:S01]  /*14b0*/  MUFU.RCP R3, R3 ;  /* 0x0000000300037308 */ /* 0x000e220000001000 */
[----:B------:R-:W-:Y:S02]  /*14c0*/  FFMA R15, R2, 1.1920928955078125e-07, R15 ;  /* 0x34000000020f7823 */ /* 0x000fe4000000000f */
[----:B0-----:R-:W-:-:S04]  /*14d0*/  FMUL R0, R3, R16 ;  /* 0x0000001003007220 */ /* 0x001fc80000400000 */
[----:B------:R-:W-:Y:S01]  /*14e0*/  FADD R18, R17, -R0 ;  /* 0x8000000011127221 */ /* 0x000fe20000000000 */
[CC--:B------:R-:W-:Y:S01]  /*14f0*/  FMUL R16, R0.reuse, R0.reuse ;  /* 0x0000000000107220 */ /* 0x0c0fe20000400000 */
[----:B------:R-:W-:Y:S02]  /*1500*/  FFMA R2, R0, 1.4426950216293334961, R15 ;  /* 0x3fb8aa3b00027823 */ /* 0x000fe4000000000f */
[----:B------:R-:W-:Y:S01]  /*1510*/  FADD R18, R18, R18 ;  /* 0x0000001212127221 */ /* 0x000fe20000000000 */
[C---:B------:R-:W-:Y:S01]  /*1520*/  FFMA R19, R16.reuse, R19, 0.0032181653659790754318 ;  /* 0x3b52e7db10137423 */ /* 0x040fe20000000013 */
[----:B------:R-:W-:Y:S02]  /*1530*/  FADD R15, R15, -R2 ;  /* 0x800000020f0f7221 */ /* 0x000fe40000000000 */
[----:B------:R-:W-:Y:S01]  /*1540*/  FFMA R18, R17, -R0, R18 ;  /* 0x8000000011127223 */ /* 0x000fe20000000012 */
[----:B------:R-:W-:Y:S01]  /*1550*/  FFMA R19, R16, R19, 0.018033718690276145935 ;  /* 0x3c93bb7310137423 */ /* 0x000fe20000000013 */
[----:B------:R-:W-:Y:S01]  /*1560*/  FFMA R15, R0, 1.4426950216293334961, R15 ;  /* 0x3fb8aa3b000f7823 */ /* 0x000fe2000000000f */
[----:B------:R-:W-:Y:S01]  /*1570*/  MOV R17, 0x391fcb8e ;  /* 0x391fcb8e00117802 */ /* 0x000fe20000000f00 */
[----:B------:R-:W-:Y:S01]  /*1580*/  FMUL R18, R3, R18 ;  /* 0x0000001203127220 */ /* 0x000fe20000400000 */
[----:B------:R-:W-:-:S03]  /*1590*/  FFMA R19, R16, R19, 0.12022458761930465698 ;  /* 0x3df6384f10137423 */ /* 0x000fc60000000013 */
[----:B------:R-:W-:Y:S01]  /*15a0*/  FFMA R15, R18, 1.4426950216293334961, R15 ;  /* 0x3fb8aa3b120f7823 */ /* 0x000fe2000000000f */
[----:B------:R-:W-:-:S03]  /*15b0*/  FMUL R19, R16, R19 ;  /* 0x0000001310137220 */ /* 0x000fc60000400000 */
[----:B------:R-:W-:Y:S01]  /*15c0*/  FFMA R15, R0, 1.9251366722983220825e-08, R15 ;  /* 0x32a55e34000f7823 */ /* 0x000fe2000000000f */
[----:B------:R-:W-:-:S04]  /*15d0*/  FMUL R3, R19, 3 ;  /* 0x4040000013037820 */ /* 0x000fc80000400000 */
[----:B------:R-:W-:-:S04]  /*15e0*/  FFMA R18, R18, R3, R15 ;  /* 0x0000000312127223 */ /* 0x000fc8000000000f */
[----:B------:R-:W-:-:S04]  /*15f0*/  FFMA R19, R0, R19, R18 ;  /* 0x0000001300137223 */ /* 0x000fc80000000012 */
[----:B------:R-:W-:-:S04]  /*1600*/  FADD R3, R2, R19 ;  /* 0x0000001302037221 */ /* 0x000fc80000000000 */
[----:B------:R-:W-:Y:S01]  /*1610*/  FMUL R0, R3, 0.5 ;  /* 0x3f00000003007820 */ /* 0x000fe20000400000 */
[----:B------:R-:W-:-:S03]  /*1620*/  FADD R2, -R2, R3 ;  /* 0x0000000302027221 */ /* 0x000fc60000000100 */
[----:B------:R-:W0:Y:S01]  /*1630*/  FRND R15, R0 ;  /* 0x00000000000f7307 */ /* 0x000e220000201000 */
[----:B------:R-:W-:Y:S01]  /*1640*/  FADD R2, R19, -R2 ;  /* 0x8000000213027221 */ /* 0x000fe20000000000 */
[----:B------:R-:W-:Y:S01]  /*1650*/  FFMA R3, R3, 0.5, -R0 ;  /* 0x3f00000003037823 */ /* 0x000fe20000000800 */
[----:B------:R-:W-:-:S03]  /*1660*/  FSETP.GT.AND P0, PT, |R0|, 152, PT ;  /* 0x431800000000780b */ /* 0x000fc60003f04200 */
[----:B------:R-:W-:Y:S02]  /*1670*/  FFMA R3, R2, 0.5, R3 ;  /* 0x3f00000002037823 */ /* 0x000fe40000000003 */
[----:B------:R-:W1:Y:S01]  /*1680*/  F2I.NTZ R16, R0 ;  /* 0x0000000000107305 */ /* 0x000e620000203100 */
[----:B0-----:R-:W-:Y:S01]  /*1690*/  FADD R2, R0, -R15 ;  /* 0x8000000f00027221 */ /* 0x001fe20000000000 */
[----:B------:R-:W-:-:S03]  /*16a0*/  FSETP.GT.AND P1, PT, R15, RZ, PT ;  /* 0x000000ff0f00720b */ /* 0x000fc60003f24000 */
[----:B------:R-:W-:-:S04]  /*16b0*/  FADD R2, R2, R3 ;  /* 0x0000000302027221 */ /* 0x000fc80000000000 */
[----:B------:R-:W-:-:S04]  /*16c0*/  FFMA R3, R2, R17, 0.0013391353422775864601 ;  /* 0x3aaf85ed02037423 */ /* 0x000fc80000000011 */
[----:B------:R-:W-:-:S04]  /*16d0*/  FFMA R3, R2, R3, 0.0096188392490148544312 ;  /* 0x3c1d985602037423 */ /* 0x000fc80000000003 */
[----:B------:R-:W-:-:S04]  /*16e0*/  FFMA R3, R2, R3, 0.055503588169813156128 ;  /* 0x3d6357bb02037423 */ /* 0x000fc80000000003 */
[----:B------:R-:W-:-:S04]  /*16f0*/  FFMA R3, R2, R3, 0.24022644758224487305 ;  /* 0x3e75fdec02037423 */ /* 0x000fc80000000003 */
[----:B------:R-:W-:Y:S01]  /*1700*/  FFMA R15, R2, R3, 0.69314718246459960938 ;  /* 0x3f317218020f7423 */ /* 0x000fe20000000003 */
[----:B------:R-:W-:Y:S02]  /*1710*/  SEL R3, RZ, 0x83000000, P1 ;  /* 0x83000000ff037807 */ /* 0x000fe40000800000 */
[----:B------:R-:W-:Y:S01]  /*1720*/  FSETP.GEU.AND P1, PT, R0, RZ, PT ;  /* 0x000000ff0000720b */ /* 0x000fe20003f2e000 */
[----:B------:R-:W-:Y:S01]  /*1730*/  FFMA R17, R2, R15, 1 ;  /* 0x3f80000002117423 */ /* 0x000fe2000000000f */
[----:B-1----:R-:W-:Y:S01]  /*1740*/  LEA R16, R16, -R3, 0x17 ;  /* 0x8000000310107211 */ /* 0x002fe200078eb8ff */
[----:B------:R-:W-:Y:S01]  /*1750*/  VIADD R2, R3, 0x7f000000 ;  /* 0x7f00000003027836 */ /* 0x000fe20000000000 */
[----:B------:R-:W-:-:S03]  /*1760*/  FSEL R15, RZ, +INF , !P1 ;  /* 0x7f800000ff0f7808 */ /* 0x000fc60004800000 */
[----:B------:R-:W-:-:S04]  /*1770*/  FMUL R17, R2, R17 ;  /* 0x0000001102117220 */ /* 0x000fc80000400000 */
[----:B------:R-:W-:Y:S01]  /*1780*/  @!P0 FMUL R15, R16, R17 ;  /* 0x00000011100f8220 */ /* 0x000fe20000400000 */
[----:B------:R-:W-:-:S07]  /*1790*/  @!P2 IMAD.MOV.U32 R15, RZ, RZ, 0x7fffffff ;  /* 0x7fffffffff0fa424 */ /* 0x000fce00078e00ff */
.L_x_29:
[----:B------:R-:W-:Y:S05]  /*17a0*/  BSYNC.RECONVERGENT B0 ;  /* 0x0000000000007941 */ /* 0x000fea0003800200 */
.L_x_28:
[----:B------:R-:W-:Y:S01]  /*17b0*/  FADD R4, R9, R4 ;  /* 0x0000000409047221 */ /* 0x000fe20000000000 */
[----:B------:R-:W-:Y:S01]  /*17c0*/  FADD R3, R8, R5 ;  /* 0x0000000508037221 */ /* 0x000fe20000000000 */
[----:B------:R-:W-:Y:S01]  /*17d0*/  FADD R2, R15, R14 ;  /* 0x0000000e0f027221 */ /* 0x000fe20000000000 */
[----:B------:R-:W-:Y:S01]  /*17e0*/  BSSY.RECONVERGENT B0, `(.L_x_30) ;  /* 0x0000046000007945 */ /* 0x000fe20003800200 */
[----:B------:R-:W-:Y:S01]  /*17f0*/  FADD R9, R4, R11 ;  /* 0x0000000b04097221 */ /* 0x000fe20000000000 */
[----:B------:R-:W-:-:S03]  /*1800*/  FADD R0, R12, R3 ;  /* 0x000000030c007221 */ /* 0x000fc60000000000 */
[----:B------:R-:W-:Y:S01]  /*1810*/  FADD R9, R10, R9 ;  /* 0x000000090a097221 */ /* 0x000fe20000000000 */
[----:B------:R-:W-:-:S03]  /*1820*/  FADD R10, R13, R0 ;  /* 0x000000000d0a7221 */ /* 0x000fc60000000000 */
[----:B------:R-:W-:-:S04]  /*1830*/  FADD R11, R9, R2 ;  /* 0x00000002090b7221 */ /* 0x000fc80000000000 */
[----:B------:R-:W-:-:S04]  /*1840*/  FADD R11, R10, R11 ;  /* 0x0000000b0a0b7221 */ /* 0x000fc80000000000 */
[C---:B------:R-:W-:Y:S01]  /*1850*/  FMUL R0, R11.reuse, 0.63661974668502807617 ;  /* 0x3f22f9830b007820 */ /* 0x040fe20000400000 */
[----:B------:R-:W-:-:S05]  /*1860*/  FSETP.GE.AND P0, PT, |R11|, 105615, PT ;  /* 0x47ce47800b00780b */ /* 0x000fca0003f06200 */
        /* <DEDUP_REMOVED lines=17> */
.L_x_32:
        /* <DEDUP_REMOVED lines=31> */
[----:B------:R-:W-:-:S04]  /*1b70*/  SHF.R.S32.HI R4, RZ, 0x1f, R2 ;  /* 0x0000001fff047819 */ /* 0x000fc80000011402 */
[C---:B------:R-:W-:Y:S02]  /*1b80*/  LOP3.LUT R18, R4.reuse, R3, RZ, 0x3c, !PT ;  /* 0x0000000304127212 */ /* 0x040fe400078e3cff */
[----:B------:R-:W-:Y:S02]  /*1b90*/  LOP3.LUT R19, R4, R2, RZ, 0x3c, !PT ;  /* 0x0000000204137212 */ /* 0x000fe400078e3cff */
[----:B------:R-:W-:Y:S02]  /*1ba0*/  SHF.R.U32.HI R3, RZ, 0x1e, R0 ;  /* 0x0000001eff037819 */ /* 0x000fe40000011600 */
[C---:B------:R-:W-:Y:S02]  /*1bb0*/  LOP3.LUT R4, R2.reuse, R11, RZ, 0x3c, !PT ;  /* 0x0000000b02047212 */ /* 0x040fe400078e3cff */
[----:B------:R-:W0:Y:S01]  /*1bc0*/  I2F.F64.S64 R18, R18 ;  /* 0x0000001200127312 */ /* 0x000e220000301c00 */
[----:B------:R-:W-:Y:S02]  /*1bd0*/  LEA.HI R0, R2, R3, RZ, 0x1 ;  /* 0x0000000302007211 */ /* 0x000fe400078f08ff */
[----:B------:R-:W-:-:S03]  /*1be0*/  ISETP.GE.AND P1, PT, R4, RZ, PT ;  /* 0x000000ff0400720c */ /* 0x000fc60003f26270 */
[----:B------:R-:W-:-:S05]  /*1bf0*/  IMAD.MOV R2, RZ, RZ, -R0 ;  /* 0x000000ffff027224 */ /* 0x000fca00078e0a00 */
[----:B------:R-:W-:Y:S01]  /*1c00*/  @!P0 MOV R0, R2 ;  /* 0x0000000200008202 */ /* 0x000fe20000000f00 */
[----:B0-----:R-:W-:-:S10]  /*1c10*/  DMUL R16, R18, UR4 ;  /* 0x0000000412107c28 */ /* 0x001fd40008000000 */
[----:B------:R-:W0:Y:S02]  /*1c20*/  F2F.F32.F64 R16, R16 ;  /* 0x0000001000107310 */ /* 0x000e240000301000 */
[----:B0-----:R-:W-:-:S07]  /*1c30*/  FSEL R2, -R16, R16, !P1 ;  /* 0x0000001010027208 */ /* 0x001fce0004800100 */
.L_x_31:
[----:B------:R-:W-:Y:S05]  /*1c40*/  BSYNC.RECONVERGENT B0 ;  /* 0x0000000000007941 */ /* 0x000fea0003800200 */
.L_x_30:
[----:B------:R-:W-:Y:S01]  /*1c50*/  LOP3.LUT R16, R0, 0x1, RZ, 0xc0, !PT ;  /* 0x0000000100107812 */ /* 0x000fe200078ec0ff */
[----:B------:R-:W-:Y:S02]  /*1c60*/  IMAD.MOV.U32 R20, RZ, RZ, 0x37cbac00 ;  /* 0x37cbac00ff147424 */ /* 0x000fe400078e00ff */
[----:B------:R-:W-:Y:S01]  /*1c70*/  FMUL R3, R2, R2 ;  /* 0x0000000202037220 */ /* 0x000fe20000400000 */
[----:B------:R-:W-:Y:S01]  /*1c80*/  IMAD.MOV.U32 R19, RZ, RZ, 0x3effffff ;  /* 0x3effffffff137424 */ /* 0x000fe200078e00ff */
[----:B------:R-:W-:Y:S01]  /*1c90*/  ISETP.NE.U32.AND P0, PT, R16, 0x1, PT ;  /* 0x000000011000780c */ /* 0x000fe20003f05070 */
[----:B------:R-:W-:Y:S02]  /*1ca0*/  HFMA2 R16, -RZ, RZ, 1.291015625, -0.052581787109375 ;  /* 0x3d2aaabbff107431 */ /* 0x000fe400000001ff */
[----:B------:R-:W-:Y:S01]  /*1cb0*/  FFMA R4, R3, R20, -0.0013887860113754868507 ;  /* 0xbab607ed03047423 */ /* 0x000fe20000000014 */
[----:B------:R-:W-:Y:S01]  /*1cc0*/  LOP3.LUT P1, RZ, R0, 0x2, RZ, 0xc0, !PT ;  /* 0x0000000200ff7812 */ /* 0x000fe2000782c0ff */
[----:B------:R-:W-:Y:S01]  /*1cd0*/  BSSY.RECONVERGENT B0, `(.L_x_33) ;  /* 0x0000049000007945 */ /* 0x000fe20003800200 */
[----:B------:R-:W-:-:S02]  /*1ce0*/  FSEL R0, R2, 1, P0 ;  /* 0x3f80000002007808 */ /* 0x000fc40000000000 */
[----:B------:R-:W-:Y:S02]  /*1cf0*/  FSEL R4, R4, -0.00019574658654164522886, !P0 ;  /* 0xb94d415304047808 */ /* 0x000fe40004000000 */
[----:B------:R-:W-:Y:S01]  /*1d00*/  FSEL R19, -R19, -0.16666662693023681641, !P0 ;  /* 0xbe2aaaa813137808 */ /* 0x000fe20004000100 */
[----:B------:R-:W-:Y:S01]  /*1d10*/  FFMA R17, R3, R0, RZ ;  /* 0x0000000003117223 */ /* 0x000fe200000000ff */
[----:B------:R-:W-:-:S05]  /*1d20*/  FSEL R16, R16, 0.0083327032625675201416, !P0 ;  /* 0x3c0885e410107808 */ /* 0x000fca0004000000 */
[----:B------:R-:W-:-:S04]  /*1d30*/  FFMA R4, R3, R4, R16 ;  /* 0x0000000403047223 */ /* 0x000fc80000000010 */
[----:B------:R-:W-:-:S04]  /*1d40*/  FFMA R4, R3, R4, R19 ;  /* 0x0000000403047223 */ /* 0x000fc80000000013 */
[----:B------:R-:W-:-:S04]  /*1d50*/  FFMA R17, R17, R4, R0 ;  /* 0x0000000411117223 */ /* 0x000fc80000000000 */
[----:B------:R-:W-:-:S04]  /*1d60*/  @P1 FADD R17, RZ, -R17 ;  /* 0x80000011ff111221 */ /* 0x000fc80000000000 */
        /* <DEDUP_REMOVED lines=12> */
[----:B------:R-:W-:Y:S01]  /*1e30*/  IMAD.SHL.U32 R2, R17, 0x100, RZ ;  /* 0x0000010011027824 */ /* 0x000fe200078e00ff */
[----:B------:R-:W-:Y:S01]  /*1e40*/  MOV R21, RZ ;  /* 0x000000ff00157202 */ /* 0x000fe20000000f00 */
[----:B------:R-:W-:Y:S01]  /*1e50*/  IMAD.MOV.U32 R0, RZ, RZ, R1 ;  /* 0x000000ffff007224 */ /* 0x000fe200078e0001 */
[----:B------:R-:W0:Y:S02]  /*1e60*/  LDCU.64 UR8, c[0x4][URZ] ;  /* 0x01000000ff0877ac */ /* 0x000e240008000a00 */
[----:B------:R-:W-:Y:S01]  /*1e70*/  LOP3.LUT R25, R2, 0x80000000, RZ, 0xfc, !PT ;  /* 0x8000000002197812 */ /* 0x000fe200078efcff */
[----:B------:R-:W-:Y:S01]  /*1e80*/  UMOV UR5, URZ ;  /* 0x000000ff00057c82 */ /* 0x000fe20008000000 */
[----:B------:R-:W-:-:S05]  /*1e90*/  UMOV UR4, URZ ;  /* 0x000000ff00047c82 */ /* 0x000fca0008000000 */
.L_x_35:
        /* <DEDUP_REMOVED lines=28> */
[--C-:B0-----:R-:W-:Y:S02]  /*2060*/  SHF.R.U32.HI R21, RZ, 0x1e, R0.reuse ;  /* 0x0000001eff157819 */ /* 0x101fe40000011600 */
[C---:B------:R-:W-:Y:S02]  /*2070*/  SHF.L.W.U32.HI R4, R3.reuse, 0x2, R0 ;  /* 0x0000000203047819 */ /* 0x040fe40000010e00 */
[----:B------:R-:W-:Y:S02]  /*2080*/  SHF.L.U32 R3, R3, 0x2, RZ ;  /* 0x0000000203037819 */ /* 0x000fe400000006ff */
[----:B------:R-:W-:-:S02]  /*2090*/  SHF.R.S32.HI R16, RZ, 0x1f, R4 ;  /* 0x0000001fff107819 */ /* 0x000fc40000011404 */
[----:B------:R-:W-:Y:S02]  /*20a0*/  ISETP.GE.AND P0, PT, R17, RZ, PT ;  /* 0x000000ff1100720c */ /* 0x000fe40003f06270 */
        /* <DEDUP_REMOVED lines=11> */
.L_x_34:
[----:B------:R-:W-:Y:S05]  /*2160*/  BSYNC.RECONVERGENT B0 ;  /* 0x0000000000007941 */ /* 0x000fea0003800200 */
.L_x_33:
[----:B------:R-:W-:Y:S01]  /*2170*/  LOP3.LUT R4, R0, 0x1, RZ, 0xc0, !PT ;  /* 0x0000000100047812 */ /* 0x000fe200078ec0ff */
[----:B------:R-:W-:Y:S01]  /*2180*/  FMUL R3, R2, R2 ;  /* 0x0000000202037220 */ /* 0x000fe20000400000 */
[----:B------:R-:W-:Y:S01]  /*2190*/  IADD3 R0, PT, PT, R0, 0x1, RZ ;  /* 0x0000000100007810 */ /* 0x000fe20007ffe0ff */
[----:B------:R-:W-:Y:S01]  /*21a0*/  IMAD.MOV.U32 R19, RZ, RZ, 0x3e2aaaa8 ;  /* 0x3e2aaaa8ff137424 */ /* 0x000fe200078e00ff */
[----:B------:R-:W-:Y:S01]  /*21b0*/  ISETP.NE.U32.AND P0, PT, R4, 0x1, PT ;  /* 0x000000010400780c */ /* 0x000fe20003f05070 */
[----:B------:R-:W-:Y:S01]  /*21c0*/  FFMA R20, R3, R20, -0.0013887860113754868507 ;  /* 0xbab607ed03147423 */ /* 0x000fe20000000014 */
[----:B------:R-:W-:Y:S01]  /*21d0*/  IMAD.MOV.U32 R4, RZ, RZ, 0x3c0885e4 ;  /* 0x3c0885e4ff047424 */ /* 0x000fe200078e00ff */
[----:B------:R-:W-:Y:S01]  /*21e0*/  LOP3.LUT P1, RZ, R0, 0x2, RZ, 0xc0, !PT ;  /* 0x0000000200ff7812 */ /* 0x000fe2000782c0ff */
[----:B------:R-:W-:Y:S01]  /*21f0*/  BSSY.RECONVERGENT B0, `(.L_x_36) ;  /* 0x0000049000007945 */ /* 0x000fe20003800200 */
[----:B------:R-:W-:Y:S02]  /*2200*/  FSEL R0, R2, 1, !P0 ;  /* 0x3f80000002007808 */ /* 0x000fe40004000000 */
[----:B------:R-:W-:-:S02]  /*2210*/  FSEL R20, R20, -0.00019574658654164522886, P0 ;  /* 0xb94d415314147808 */ /* 0x000fc40000000000 */
[----:B------:R-:W-:Y:S01]  /*2220*/  FSEL R4, R4, 0.041666727513074874878, !P0 ;  /* 0x3d2aaabb04047808 */ /* 0x000fe20004000000 */
[----:B------:R-:W-:Y:S01]  /*2230*/  FFMA R21, R3, R0, RZ ;  /* 0x0000000003157223 */ /* 0x000fe200000000ff */
[----:B------:R-:W-:-:S03]  /*2240*/  FSEL R19, -R19, -0.4999999701976776123, !P0 ;  /* 0xbeffffff13137808 */ /* 0x000fc60004000100 */
[----:B------:R-:W-:-:S04]  /*2250*/  FFMA R4, R3, R20, R4 ;  /* 0x0000001403047223 */ /* 0x000fc80000000004 */
[----:B------:R-:W-:-:S04]  /*2260*/  FFMA R4, R3, R4, R19 ;  /* 0x0000000403047223 */ /* 0x000fc80000000013 */
[----:B------:R-:W-:-:S04]  /*2270*/  FFMA R21, R21, R4, R0 ;  /* 0x0000000415157223 */ /* 0x000fc80000000000 */
[----:B------:R-:W-:-:S04]  /*2280*/  @P1 FADD R21, RZ, -R21 ;  /* 0x80000015ff151221 */ /* 0x000fc80000000000 */
[C---:B------:R-:W-:Y:S01]  /*2290*/  FMUL R0, R21.reuse, 0.63661974668502807617 ;  /* 0x3f22f98315007820 */ /* 0x040fe20000400000 */
[----:B------:R-:W-:-:S03]  /*22a0*/  FSETP.GE.AND P0, PT, |R21|, 105615, PT ;  /* 0x47ce47801500780b */ /* 0x000fc60003f06200 */
        /* <DEDUP_REMOVED lines=17> */
.L_x_38:
        /* <DEDUP_REMOVED lines=28> */
[--C-:B------:R-:W-:Y:S02]  /*2580*/  SHF.R.U32.HI R23, RZ, 0x1e, R0.reuse ;  /* 0x0000001eff177819 */ /* 0x100fe40000011600 */
[C---:B------:R-:W-:Y:S02]  /*2590*/  SHF.L.W.U32.HI R4, R3.reuse, 0x2, R0 ;  /* 0x0000000203047819 */ /* 0x040fe40000010e00 */
[----:B------:R-:W-:Y:S02]  /*25a0*/  SHF.L.U32 R3, R3, 0x2, RZ ;  /* 0x0000000203037819 */ /* 0x000fe400000006ff */
[----:B------:R-:W-:-:S02]  /*25b0*/  SHF.R.S32.HI R16, RZ, 0x1f, R4 ;  /* 0x0000001fff107819 */ /* 0x000fc40000011404 */
[----:B------:R-:W-:Y:S02]  /*25c0*/  ISETP.GE.AND P0, PT, R21, RZ, PT ;  /* 0x000000ff1500720c */ /* 0x000fe40003f06270 */
[C---:B------:R-:W-:Y:S02]  /*25d0*/  LOP3.LUT R2, R16.reuse, R3, RZ, 0x3c, !PT ;  /* 0x0000000310027212 */ /* 0x040fe400078e3cff */
[----:B------:R-:W-:Y:S02]  /*25e0*/  LOP3.LUT R3, R16, R4, RZ, 0x3c, !PT ;  /* 0x0000000410037212 */ /* 0x000fe400078e3cff */
[C---:B------:R-:W-:Y:S02]  /*25f0*/  LOP3.LUT R0, R4.reuse, R21, RZ, 0x3c, !PT ;  /* 0x0000001504007212 */ /* 0x040fe400078e3cff */
[----:B------:R-:W-:Y:S02]  /*2600*/  LEA.HI R4, R4, R23, RZ, 0x1 ;  /* 0x0000001704047211 */ /* 0x000fe400078f08ff */
[----:B------:R-:W1:Y:S01]  /*2610*/  I2F.F64.S64 R2, R2 ;  /* 0x0000000200027312 */ /* 0x000e620000301c00 */
[----:B------:R-:W-:-:S02]  /*2620*/  ISETP.GE.AND P1, PT, R0, RZ, PT ;  /* 0x000000ff0000720c */ /* 0x000fc40003f26270 */
[----:B------:R-:W-:-:S05]  /*2630*/  IMAD.MOV R0, RZ, RZ, -R4 ;  /* 0x000000ffff007224 */ /* 0x000fca00078e0a04 */
[----:B------:R-:W-:Y:S01]  /*2640*/  @!P0 MOV R4, R0 ;  /* 0x0000000000048202 */ /* 0x000fe20000000f00 */
[----:B-1----:R-:W-:-:S10]  /*2650*/  DMUL R18, R2, UR4 ;  /* 0x0000000402127c28 */ /* 0x002fd40008000000 */
[----:B------:R-:W1:Y:S02]  /*2660*/  F2F.F32.F64 R18, R18 ;  /* 0x0000001200127310 */ /* 0x000e640000301000 */
[----:B01----:R-:W-:-:S07]  /*2670*/  FSEL R0, -R18, R18, !P1 ;  /* 0x0000001212007208 */ /* 0x003fce0004800100 */
.L_x_37:
[----:B------:R-:W-:Y:S05]  /*2680*/  BSYNC.RECONVERGENT B0 ;  /* 0x0000000000007941 */ /* 0x000fea0003800200 */
.L_x_36:
[----:B------:R-:W-:Y:S02]  /*2690*/  IMAD.MOV.U32 R2, RZ, RZ, 0x3c190000 ;  /* 0x3c190000ff027424 */ /* 0x000fe400078e00ff */
[----:B------:R-:W-:Y:S01]  /*26a0*/  FMUL R3, R0, R0 ;  /* 0x0000000000037220 */ /* 0x000fe20000400000 */
[----:B------:R-:W-:Y:S01]  /*26b0*/  FADD R8, R8, R9 ;  /* 0x0000000908087221 */ /* 0x000fe20000000000 */
[----:B------:R-:W-:Y:S02]  /*26c0*/  FSETP.NEU.AND P0, PT, |R0|, 0.00049096695147454738617, PT ;  /* 0x3a00b43c0000780b */ /* 0x000fe40003f0d200 */
[----:B------:R-:W-:Y:S01]  /*26d0*/  FFMA R2, R3, R2, 0.003265380859375 ;  /* 0x3b56000003027423 */ /* 0x000fe20000000002 */
[----:B------:R-:W-:Y:S01]  /*26e0*/  FADD R5, R5, R8 ;  /* 0x0000000805057221 */ /* 0x000fe20000000000 */
[----:B------:R-:W-:Y:S02]  /*26f0*/  LOP3.LUT R4, R4, 0x1, RZ, 0xc0, !PT ;  /* 0x0000000104047812 */ /* 0x000fe400078ec0ff */
[----:B------:R-:W-:Y:S01]  /*2700*/  FFMA R2, R3, R2, 0.0242919921875 ;  /* 0x3cc7000003027423 */ /* 0x000fe20000000002 */
[----:B------:R-:W-:Y:S01]  /*2710*/  FADD R12, R12, R5 ;  /* 0x000000050c0c7221 */ /* 0x000fe20000000000 */
[----:B------:R-:W-:-:S02]  /*2720*/  ISETP.NE.U32.AND P1, PT, R4, 0x1, PT ;  /* 0x000000010400780c */ /* 0x000fc40003f25070 */
[----:B------:R-:W-:Y:S01]  /*2730*/  FFMA R2, R3, R2, 0.053466796875 ;  /* 0x3d5b000003027423 */ /* 0x000fe20000000002 */
[----:B------:R-:W-:-:S03]  /*2740*/  FADD R13, R13, R12 ;  /* 0x0000000c0d0d7221 */ /* 0x000fc60000000000 */
[----:B------:R-:W-:Y:S01]  /*2750*/  FFMA R2, R3, R2, 0.13337790966033935547 ;  /* 0x3e08943803027423 */ /* 0x000fe20000000002 */
[----:B------:R-:W-:-:S03]  /*2760*/  FADD R14, R13, R14 ;  /* 0x0000000e0d0e7221 */ /* 0x000fc60000000000 */
[C---:B------:R-:W-:Y:S01]  /*2770*/  FFMA R5, R3.reuse, R2, 0.33333230018615722656 ;  /* 0x3eaaaa8803057423 */ /* 0x040fe20000000002 */
[----:B------:R-:W-:Y:S01]  /*2780*/  FMUL R3, R3, R0 ;  /* 0x0000000003037220 */ /* 0x000fe20000400000 */
[----:B------:R-:W-:-:S03]  /*2790*/  FADD R14, R14, R15 ;  /* 0x0000000f0e0e7221 */ /* 0x000fc60000000000 */
[----:B------:R-:W-:Y:S01]  /*27a0*/  @P0 FFMA R0, R5, R3, R0 ;  /* 0x0000000305000223 */ /* 0x000fe20000000000 */
[----:B------:R-:W-:-:S04]  /*27b0*/  FADD R9, R9, R14 ;  /* 0x0000000e09097221 */ /* 0x000fc80000000000 */
[----:B------:R-:W-:Y:S01]  /*27c0*/  FADD R10, R10, R9 ;  /* 0x000000090a0a7221 */ /* 0x000fe20000000000 */
[----:B------:R-:W0:Y:S03]  /*27d0*/  @!P1 MUFU.RCP R0, -R0 ;  /* 0x8000000000009308 */ /* 0x000e260000001000 */
[----:B------:R-:W-:-:S04]  /*27e0*/  FADD R10, R11, R10 ;  /* 0x0000000a0b0a7221 */ /* 0x000fc80000000000 */
[----:B------:R-:W-:-:S04]  /*27f0*/  FADD R10, R17, R10 ;  /* 0x0000000a110a7221 */ /* 0x000fc80000000000 */
[----:B------:R-:W-:-:S04]  /*2800*/  FADD R21, R21, R10 ;  /* 0x0000000a15157221 */ /* 0x000fc80000000000 */
[----:B0-----:R-:W-:-:S05]  /*2810*/  FADD R21, R0, R21 ;  /* 0x0000001500157221 */ /* 0x001fca0000000000 */
[----:B------:R-:W-:Y:S01]  /*2820*/  STG.E desc[UR6][R6.64], R21 ;  /* 0x0000001506007986 */ /* 0x000fe2000c101906 */
[----:B------:R-:W-:Y:S05]  /*2830*/  EXIT ;  /* 0x000000000000794d */ /* 0x000fea0003800000 */
        .weak           $__internal_0_$__cuda_sm20_sqrt_rn_f32_slowpath
        .type           $__internal_0_$__cuda_sm20_sqrt_rn_f32_slowpath,@function
        .size           $__internal_0_$__cuda_sm20_sqrt_rn_f32_slowpath,(.L_x_58 - $__internal_0_$__cuda_sm20_sqrt_rn_f32_slowpath)
$__internal_0_$__cuda_sm20_sqrt_rn_f32_slowpath:
[----:B------:R-:W-:-:S13]  /*2840*/  LOP3.LUT P0, RZ, R15, 0x7fffffff, RZ, 0xc0, !PT ;  /* 0x7fffffff0fff7812 */ /* 0x000fda000780c0ff */
[----:B------:R-:W-:Y:S01]  /*2850*/  @!P0 MOV R2, R15 ;  /* 0x0000000f00028202 */ /* 0x000fe20000000f00 */
[----:B------:R-:W-:Y:S06]  /*2860*/  @!P0 BRA `(.L_x_39) ;  /* 0x0000000000448947 */ /* 0x000fec0003800000 */
[----:B------:R-:W-:Y:S01]  /*2870*/  FSETP.GEU.FTZ.AND P0, PT, R15, RZ, PT ;  /* 0x000000ff0f00720b */ /* 0x000fe20003f1e000 */
[----:B------:R-:W-:-:S12]  /*2880*/  IMAD.MOV.U32 R0, RZ, RZ, R15 ;  /* 0x000000ffff007224 */ /* 0x000fd800078e000f */
[----:B------:R-:W-:Y:S01]  /*2890*/  @!P0 MOV R2, 0x7fffffff ;  /* 0x7fffffff00028802 */ /* 0x000fe20000000f00 */
[----:B------:R-:W-:Y:S06]  /*28a0*/  @!P0 BRA `(.L_x_39) ;  /* 0x0000000000348947 */ /* 0x000fec0003800000 */
[----:B------:R-:W-:-:S13]  /*28b0*/  FSETP.GTU.FTZ.AND P0, PT, |R0|, +INF , PT ;  /* 0x7f8000000000780b */ /* 0x000fda0003f1c200 */
[----:B------:R-:W-:Y:S01]  /*28c0*/  @P0 FADD.FTZ R2, R0, 1 ;  /* 0x3f80000000020421 */ /* 0x000fe20000010000 */
[----:B------:R-:W-:Y:S06]  /*28d0*/  @P0 BRA `(.L_x_39) ;  /* 0x0000000000280947 */ /* 0x000fec0003800000 */
[----:B------:R-:W-:-:S13]  /*28e0*/  FSETP.NEU.FTZ.AND P0, PT, |R0|, +INF , PT ;  /* 0x7f8000000000780b */ /* 0x000fda0003f1d200 */
[----:B------:R-:W-:-:S04]  /*28f0*/  @P0 FFMA R3, R0, 1.84467440737095516160e+19, RZ ;  /* 0x5f80000000030823 */ /* 0x000fc800000000ff */
[----:B------:R-:W0:Y:S02]  /*2900*/  @P0 MUFU.RSQ R2, R3 ;  /* 0x0000000300020308 */ /* 0x000e240000001400 */
[----:B0-----:R-:W-:Y:S01]  /*2910*/  @P0 FMUL.FTZ R14, R3, R2 ;  /* 0x00000002030e0220 */ /* 0x001fe20000410000 */
[----:B------:R-:W-:Y:S01]  /*2920*/  @P0 FMUL.FTZ R16, R2, 0.5 ;  /* 0x3f00000002100820 */ /* 0x000fe20000410000 */
[----:B------:R-:W-:Y:S02]  /*2930*/  @!P0 IMAD.MOV.U32 R2, RZ, RZ, R0 ;  /* 0x000000ffff028224 */ /* 0x000fe400078e0000 */
[----:B------:R-:W-:-:S04]  /*2940*/  @P0 FADD.FTZ R15, -R14, -RZ ;  /* 0x800000ff0e0f0221 */ /* 0x000fc80000010100 */
[----:B------:R-:W-:-:S04]  /*2950*/  @P0 FFMA R15, R14, R15, R3 ;  /* 0x0000000f0e0f0223 */ /* 0x000fc80000000003 */
[----:B------:R-:W-:-:S04]  /*2960*/  @P0 FFMA R15, R15, R16, R14 ;  /* 0x000000100f0f0223 */ /* 0x000fc8000000000e */
[----:B------:R-:W-:-:S07]  /*2970*/  @P0 FMUL.FTZ R2, R15, 2.3283064365386962891e-10 ;  /* 0x2f8000000f020820 */ /* 0x000fce0000410000 */
.L_x_39:
[----:B------:R-:W-:Y:S01]  /*2980*/  HFMA2 R3, -RZ, RZ, 0, 0 ;  /* 0x00000000ff037431 */ /* 0x000fe200000001ff */
[----:B------:R-:W-:Y:S01]  /*2990*/  MOV R14, R2 ;  /* 0x00000002000e7202 */ /* 0x000fe20000000f00 */
[----:B------:R-:W-:-:S04]  /*29a0*/  IMAD.MOV.U32 R2, RZ, RZ, R17 ;  /* 0x000000ffff027224 */ /* 0x000fc800078e0011 */
[----:B------:R-:W-:Y:S05]  /*29b0*/  RET.REL.NODEC R2 `(_Z14high_registersPfi) ;  /* 0xffffffd402907950 */ /* 0x000fea0003c3ffff */
.L_x_40:
        /* <DEDUP_REMOVED lines=12> */
.L_x_58:


//--------------------- .text._Z16medium_registersPfi --------------------------
	.section	.text._Z16medium_registersPfi,"ax",@progbits
	.align	128
        .global         _Z16medium_registersPfi
        .type           _Z16medium_registersPfi,@function
        .size           _Z16medium_registersPfi,(.L_x_61 - _Z16medium_registersPfi)
        .other          _Z16medium_registersPfi,@"STO_CUDA_ENTRY STV_DEFAULT"
_Z16medium_registersPfi:
.text._Z16medium_registersPfi:
        /* <DEDUP_REMOVED lines=35> */
.L_x_43:
        /* <DEDUP_REMOVED lines=65> */
.L_x_45:
[----:B------:R-:W-:Y:S05]  /*0640*/  BSYNC.RECONVERGENT B1 ;  /* 0x0000000000017941 */ /* 0x000fea0003800200 */
.L_x_44:
        /* <DEDUP_REMOVED lines=18> */
.L_x_42:
[----:B------:R-:W-:Y:S05]  /*0770*/  BSYNC.RECONVERGENT B0 ;  /* 0x0000000000007941 */ /* 0x000fea0003800200 */
.L_x_41:
        /* <DEDUP_REMOVED lines=33> */
.L_x_48:
        /* <DEDUP_REMOVED lines=65> */
.L_x_50:
[----:B------:R-:W-:Y:S05]  /*0da0*/  BSYNC.RECONVERGENT B1 ;  /* 0x0000000000017941 */ /* 0x000fea0003800200 */
.L_x_49:
        /* <DEDUP_REMOVED lines=18> */
.L_x_47:
[----:B------:R-:W-:Y:S05]  /*0ed0*/  BSYNC.RECONVERGENT B0 ;  /* 0x0000000000007941 */ /* 0x000fea0003800200 */
.L_x_46:
        /* <DEDUP_REMOVED lines=31> */
.L_x_53:
        /* <DEDUP_REMOVED lines=65> */
.L_x_55:
[----:B------:R-:W-:Y:S05]  /*14e0*/  BSYNC.RECONVERGENT B1 ;  /* 0x0000000000017941 */ /* 0x000fea0003800200 */
.L_x_54:
        /* <DEDUP_REMOVED lines=18> */
.L_x_52:
[----:B------:R-:W-:Y:S05]  /*1610*/  BSYNC.RECONVERGENT B0 ;  /* 0x0000000000007941 */ /* 0x000fea0003800200 */
.L_x_51:
        /* <DEDUP_REMOVED lines=54> */
.L_x_56:
        /* <DEDUP_REMOVED lines=16> */
.L_x_61:


//--------------------- .text._Z13low_registersPfi --------------------------
	.section	.text._Z13low_registersPfi,"ax",@progbits
	.align	128
        .global         _Z13low_registersPfi
        .type           _Z13low_registersPfi,@function
        .size           _Z13low_registersPfi,(.L_x_62 - _Z13low_registersPfi)
        .other          _Z13low_registersPfi,@"STO_CUDA_ENTRY STV_DEFAULT"
_Z13low_registersPfi:
.text._Z13low_registersPfi:
        /* <DEDUP_REMOVED lines=12> */
[----:B------:R-:W-:-:S05]  /*00c0*/  HFMA2 R5, -RZ, RZ, 2, 0 ;  /* 0x40000000ff057431 */ /* 0x000fca00000001ff */
[----:B--2---:R-:W-:-:S05]  /*00d0*/  FFMA R5, R0, R5, 1 ;  /* 0x3f80000000057423 */ /* 0x004fca0000000005 */
[----:B------:R-:W-:Y:S01]  /*00e0*/  STG.E desc[UR4][R2.64], R5 ;  /* 0x0000000502007986 */ /* 0x000fe2000c101904 */
[----:B------:R-:W-:Y:S05]  /*00f0*/  EXIT ;  /* 0x000000000000794d */ /* 0x000fea0003800000 */
.L_x_57:
        /* <DEDUP_REMOVED lines=16> */
.L_x_62:


//--------------------- .nv.global.init           --------------------------
	.section	.nv.global.init,"aw",@progbits
	.align	4
.nv.global.init:
	.type		__cudart_i2opi_f,@object
	.size		__cudart_i2opi_f,(.L_0 - __cudart_i2opi_f)
__cudart_i2opi_f:
        /*0000*/ 	.byte	0x41, 0x90, 0x43, 0x3c, 0x99, 0x95, 0x62, 0xdb, 0xc0, 0xdd, 0x34, 0xf5, 0xd1, 0x57, 0x27, 0xfc
        /*0010*/ 	.byte	0x29, 0x15, 0x44, 0x4e, 0x6e, 0x83, 0xf9, 0xa2
.L_0:


//--------------------- .nv.shared.reserved.0     --------------------------
	.section	.nv.shared.reserved.0,"aw",@nobits
	.weak		__nv_reservedSMEM_offset_0_alias
	.size		__nv_reservedSMEM_offset_0_alias, 0, 64
	.other		__nv_reservedSMEM_offset_0_alias,@"STO_CUDA_RESERVED_SHARED STV_DEFAULT"
__nv_reservedSMEM_offset_0_alias:
	.zero		0
	.zero		64


//--------------------- .nv.constant0._Z17bounded_registersPfi --------------------------
	.section	.nv.constant0._Z17bounded_registersPfi,"a",@progbits
	.sectionflags	@""
	.align	4
.nv.constant0._Z17bounded_registersPfi:
	.zero		908


//--------------------- .nv.constant0._Z14high_registersPfi --------------------------
	.section	.nv.constant0._Z14high_registersPfi,"a",@progbits
	.sectionflags	@""
	.align	4
.nv.constant0._Z14high_registersPfi:
	.zero		908


//--------------------- .nv.constant0._Z16medium_registersPfi --------------------------
	.section	.nv.constant0._Z16medium_registersPfi,"a",@progbits
	.sectionflags	@""
	.align	4
.nv.constant0._Z16medium_registersPfi:
	.zero		908


//--------------------- .nv.constant0._Z13low_registersPfi --------------------------
	.section	.nv.constant0._Z13low_registersPfi,"a",@progbits
	.sectionflags	@""
	.align	4
.nv.constant0._Z13low_registersPfi:
	.zero		908


//--------------------- SYMBOLS --------------------------

	.type		.nv.reservedSmem.offset0,@object
	.size		.nv.reservedSmem.offset0,0x4
